def attn_fwd(
    Q,
    K,
    V,
    Out,
    Lse,
    sm_scale,
    stride_qz,
    stride_qh,
    stride_qm,
    stride_qk,
    stride_kz,
    stride_kh,
    stride_kn,
    stride_kk,
    stride_vz,
    stride_vh,
    stride_vn,
    stride_vk,
    stride_oz,
    stride_oh,
    stride_om,
    stride_ok,
    seqlen_q,
    seqlen_k,
    BLOCK_M: tl.constexpr,
    BLOCK_N: tl.constexpr,
    HEAD_DIM: tl.constexpr,
    CAUSAL: tl.constexpr,
):
    start_m = tl.program_id(0)
    off_hz = tl.program_id(1)
    q_off = off_hz * stride_qh
    k_off = off_hz * stride_kh
    v_off = off_hz * stride_vh
    offs_m = start_m * BLOCK_M + tl.arange(0, BLOCK_M)
    offs_d = tl.arange(0, HEAD_DIM)
    offs_n = tl.arange(0, BLOCK_N)
    q_ptrs = Q + q_off + offs_m[:, None] * stride_qm + offs_d[None, :] * stride_qk
    k_ptrs = K + k_off + offs_d[:, None] * stride_kk + offs_n[None, :] * stride_kn
    v_ptrs = V + v_off + offs_n[:, None] * stride_vn + offs_d[None, :] * stride_vk
    m_i = tl.full([BLOCK_M], float("-inf"), dtype=tl.float32)
    l_i = tl.zeros([BLOCK_M], dtype=tl.float32) + 1.0
    acc = tl.zeros([BLOCK_M, HEAD_DIM], dtype=tl.float32)
    q = tl.load(q_ptrs)
    acc, l_i, m_i = _attn_fwd_inner(
        acc,
        l_i,
        m_i,
        q,
        k_ptrs,
        v_ptrs,
        sm_scale,
        stride_kn,
        stride_vn,
        start_m,
        seqlen_k,
        BLOCK_M,
        BLOCK_N,
        HEAD_DIM,
        CAUSAL,
    )
    acc = acc / l_i[:, None]
    lse = m_i + tl.math.log2(l_i) / 1.4426950408889634
    o_ptrs = (
        Out
        + off_hz * stride_oh
        + offs_m[:, None] * stride_om
        + offs_d[None, :] * stride_ok
    )
    tl.store(o_ptrs, acc.to(Out.dtype.element_ty))
    tl.store(Lse + off_hz * seqlen_q + offs_m, lse)

# config = {"BLOCK_M": 32, "BLOCK_N": 16, "HEAD_DIM": 64, "arch": "sm_100", "causal": false, "dtype": "fp16", "num_stages": 2, "num_warps": 8}
# arch = sm_100


// ===== COMPILED SASS (sm_100a) =====

	.target	sm_100a

	.elftype	@"ET_EXEC"


//--------------------- .note.nv.tkinfo           --------------------------
	.section	.note.nv.tkinfo,"",@"SHT_NOTE"
	.sectionflags	@"SHF_NOTE_NV_TKINFO"
	.tkinfo
        /*0018*/ 	.word	0x00000081
        /*0030*/ 	.string	""
        /*0030*/ 	.string	"ptxas-blackwell"
        /*0030*/ 	.string	"Cuda compilation tools, release 12.9, V12.9.86"
        /*0030*/ 	.string	"Build cuda_12.9.r12.9/compiler.36037853_0"
        /*0030*/ 	.string	"-v  -suppress-debug-info  -lineinfo  -arch sm_100a "



//--------------------- .note.nv.cuver            --------------------------
	.section	.note.nv.cuver,"",@"SHT_NOTE"
	.sectionflags	@"SHF_NOTE_NV_CUVER"
        /*0018*/ 	.short	0x0001
        /*001a*/ 	.short	0x0064
        /*001c*/ 	.short	0x0001
        /*001e*/ 	.short	0x0000
        /*0020*/ 	.short	0x0001
        /*0022*/ 	.short	0x0000


//--------------------- .nv.info                  --------------------------
	.section	.nv.info,"",@"SHT_CUDA_INFO"
	.align	4


	//----- nvinfo : EIATTR_REGCOUNT
	.align		4
        /*0000*/ 	.byte	0x04, 0x2f
        /*0002*/ 	.short	(.L_2 - .L_1)
	.align		4
.L_1:
        /*0004*/ 	.word	index@(attn_fwd)
        /*0008*/ 	.word	0x0000004f


	//----- nvinfo : EIATTR_FRAME_SIZE
	.align		4
.L_2:
        /*000c*/ 	.byte	0x04, 0x11
        /*000e*/ 	.short	(.L_4 - .L_3)
	.align		4
.L_3:
        /*0010*/ 	.word	index@(attn_fwd)
        /*0014*/ 	.word	0x00000000


	//----- nvinfo : EIATTR_MIN_STACK_SIZE
	.align		4
.L_4:
        /*0018*/ 	.byte	0x04, 0x12
        /*001a*/ 	.short	(.L_6 - .L_5)
	.align		4
.L_5:
        /*001c*/ 	.word	index@(attn_fwd)
        /*0020*/ 	.word	0x00000000
.L_6:


//--------------------- .nv.info.attn_fwd         --------------------------
	.section	.nv.info.attn_fwd,"",@"SHT_CUDA_INFO"
	.sectionflags	@""
	.align	4


	//----- nvinfo : EIATTR_CUDA_API_VERSION
	.align		4
        /*0000*/ 	.byte	0x04, 0x37
        /*0002*/ 	.short	(.L_8 - .L_7)
.L_7:
        /*0004*/ 	.word	0x00000081


	//----- nvinfo : EIATTR_KPARAM_INFO
	.align		4
.L_8:
        /*0008*/ 	.byte	0x04, 0x17
        /*000a*/ 	.short	(.L_10 - .L_9)
.L_9:
        /*000c*/ 	.word	0x00000000
        /*0010*/ 	.short	0x0019
        /*0012*/ 	.short	0x0080
        /*0014*/ 	.byte	0x00, 0xf4, 0x21, 0x00


	//----- nvinfo : EIATTR_KPARAM_INFO
	.align		4
.L_10:
        /*0018*/ 	.byte	0x04, 0x17
        /*001a*/ 	.short	(.L_12 - .L_11)
.L_11:
        /*001c*/ 	.word	0x00000000
        /*0020*/ 	.short	0x0018
        /*0022*/ 	.short	0x0078
        /*0024*/ 	.byte	0x00, 0xf4, 0x21, 0x00


	//----- nvinfo : EIATTR_KPARAM_INFO
	.align		4
.L_12:
        /*0028*/ 	.byte	0x04, 0x17
        /*002a*/ 	.short	(.L_14 - .L_13)
.L_13:
        /*002c*/ 	.word	0x00000000
        /*0030*/ 	.short	0x0017
        /*0032*/ 	.short	0x0070
        /*0034*/ 	.byte	0x00, 0xf0, 0x11, 0x00


	//----- nvinfo : EIATTR_KPARAM_INFO
	.align		4
.L_14:
        /*0038*/ 	.byte	0x04, 0x17
        /*003a*/ 	.short	(.L_16 - .L_15)
.L_15:
        /*003c*/ 	.word	0x00000000
        /*0040*/ 	.short	0x0016
        /*0042*/ 	.short	0x006c
        /*0044*/ 	.byte	0x00, 0xf0, 0x11, 0x00


	//----- nvinfo : EIATTR_KPARAM_INFO
	.align		4
.L_16:
        /*0048*/ 	.byte	0x04, 0x17
        /*004a*/ 	.short	(.L_18 - .L_17)
.L_17:
        /*004c*/ 	.word	0x00000000
        /*0050*/ 	.short	0x0015
        /*0052*/ 	.short	0x0068
        /*0054*/ 	.byte	0x00, 0xf0, 0x11, 0x00


	//----- nvinfo : EIATTR_KPARAM_INFO
	.align		4
.L_18:
        /*0058*/ 	.byte	0x04, 0x17
        /*005a*/ 	.short	(.L_20 - .L_19)
.L_19:
        /*005c*/ 	.word	0x00000000
        /*0060*/ 	.short	0x0014
        /*0062*/ 	.short	0x0064
        /*0064*/ 	.byte	0x00, 0xf0, 0x11, 0x00


	//----- nvinfo : EIATTR_KPARAM_INFO
	.align		4
.L_20:
        /*0068*/ 	.byte	0x04, 0x17
        /*006a*/ 	.short	(.L_22 - .L_21)
.L_21:
        /*006c*/ 	.word	0x00000000
        /*0070*/ 	.short	0x0013
        /*0072*/ 	.short	0x0060
        /*0074*/ 	.byte	0x00, 0xf0, 0x11, 0x00


	//----- nvinfo : EIATTR_KPARAM_INFO
	.align		4
.L_22:
        /*0078*/ 	.byte	0x04, 0x17
        /*007a*/ 	.short	(.L_24 - .L_23)
.L_23:
        /*007c*/ 	.word	0x00000000
        /*0080*/ 	.short	0x0012
        /*0082*/ 	.short	0x005c
        /*0084*/ 	.byte	0x00, 0xf0, 0x11, 0x00


	//----- nvinfo : EIATTR_KPARAM_INFO
	.align		4
.L_24:
        /*0088*/ 	.byte	0x04, 0x17
        /*008a*/ 	.short	(.L_26 - .L_25)
.L_25:
        /*008c*/ 	.word	0x00000000
        /*0090*/ 	.short	0x0011
        /*0092*/ 	.short	0x0058
        /*0094*/ 	.byte	0x00, 0xf0, 0x11, 0x00


	//----- nvinfo : EIATTR_KPARAM_INFO
	.align		4
.L_26:
        /*0098*/ 	.byte	0x04, 0x17
        /*009a*/ 	.short	(.L_28 - .L_27)
.L_27:
        /*009c*/ 	.word	0x00000000
        /*00a0*/ 	.short	0x0010
        /*00a2*/ 	.short	0x0054
        /*00a4*/ 	.byte	0x00, 0xf0, 0x11, 0x00


	//----- nvinfo : EIATTR_KPARAM_INFO
	.align		4
.L_28:
        /*00a8*/ 	.byte	0x04, 0x17
        /*00aa*/ 	.short	(.L_30 - .L_29)
.L_29:
        /*00ac*/ 	.word	0x00000000
        /*00b0*/ 	.short	0x000f
        /*00b2*/ 	.short	0x0050
        /*00b4*/ 	.byte	0x00, 0xf0, 0x11, 0x00


	//----- nvinfo : EIATTR_KPARAM_INFO
	.align		4
.L_30:
        /*00b8*/ 	.byte	0x04, 0x17
        /*00ba*/ 	.short	(.L_32 - .L_31)
.L_31:
        /*00bc*/ 	.word	0x00000000
        /*00c0*/ 	.short	0x000e
        /*00c2*/ 	.short	0x004c
        /*00c4*/ 	.byte	0x00, 0xf0, 0x11, 0x00


	//----- nvinfo : EIATTR_KPARAM_INFO
	.align		4
.L_32:
        /*00c8*/ 	.byte	0x04, 0x17
        /*00ca*/ 	.short	(.L_34 - .L_33)
.L_33:
        /*00cc*/ 	.word	0x00000000
        /*00d0*/ 	.short	0x000d
        /*00d2*/ 	.short	0x0048
        /*00d4*/ 	.byte	0x00, 0xf0, 0x11, 0x00


	//----- nvinfo : EIATTR_KPARAM_INFO
	.align		4
.L_34:
        /*00d8*/ 	.byte	0x04, 0x17
        /*00da*/ 	.short	(.L_36 - .L_35)
.L_35:
        /*00dc*/ 	.word	0x00000000
        /*00e0*/ 	.short	0x000c
        /*00e2*/ 	.short	0x0044
        /*00e4*/ 	.byte	0x00, 0xf0, 0x11, 0x00


	//----- nvinfo : EIATTR_KPARAM_INFO
	.align		4
.L_36:
        /*00e8*/ 	.byte	0x04, 0x17
        /*00ea*/ 	.short	(.L_38 - .L_37)
.L_37:
        /*00ec*/ 	.word	0x00000000
        /*00f0*/ 	.short	0x000b
        /*00f2*/ 	.short	0x0040
        /*00f4*/ 	.byte	0x00, 0xf0, 0x11, 0x00


	//----- nvinfo : EIATTR_KPARAM_INFO
	.align		4
.L_38:
        /*00f8*/ 	.byte	0x04, 0x17
        /*00fa*/ 	.short	(.L_40 - .L_39)
.L_39:
        /*00fc*/ 	.word	0x00000000
        /*0100*/ 	.short	0x000a
        /*0102*/ 	.short	0x003c
        /*0104*/ 	.byte	0x00, 0xf0, 0x11, 0x00


	//----- nvinfo : EIATTR_KPARAM_INFO
	.align		4
.L_40:
        /*0108*/ 	.byte	0x04, 0x17
        /*010a*/ 	.short	(.L_42 - .L_41)
.L_41:
        /*010c*/ 	.word	0x00000000
        /*0110*/ 	.short	0x0009
        /*0112*/ 	.short	0x0038
        /*0114*/ 	.byte	0x00, 0xf0, 0x11, 0x00


	//----- nvinfo : EIATTR_KPARAM_INFO
	.align		4
.L_42:
        /*0118*/ 	.byte	0x04, 0x17
        /*011a*/ 	.short	(.L_44 - .L_43)
.L_43:
        /*011c*/ 	.word	0x00000000
        /*0120*/ 	.short	0x0008
        /*0122*/ 	.short	0x0034
        /*0124*/ 	.byte	0x00, 0xf0, 0x11, 0x00


	//----- nvinfo : EIATTR_KPARAM_INFO
	.align		4
.L_44:
        /*0128*/ 	.byte	0x04, 0x17
        /*012a*/ 	.short	(.L_46 - .L_45)
.L_45:
        /*012c*/ 	.word	0x00000000
        /*0130*/ 	.short	0x0007
        /*0132*/ 	.short	0x0030
        /*0134*/ 	.byte	0x00, 0xf0, 0x11, 0x00


	//----- nvinfo : EIATTR_KPARAM_INFO
	.align		4
.L_46:
        /*0138*/ 	.byte	0x04, 0x17
        /*013a*/ 	.short	(.L_48 - .L_47)
.L_47:
        /*013c*/ 	.word	0x00000000
        /*0140*/ 	.short	0x0006
        /*0142*/ 	.short	0x002c
        /*0144*/ 	.byte	0x00, 0xf0, 0x11, 0x00


	//----- nvinfo : EIATTR_KPARAM_INFO
	.align		4
.L_48:
        /*0148*/ 	.byte	0x04, 0x17
        /*014a*/ 	.short	(.L_50 - .L_49)
.L_49:
        /*014c*/ 	.word	0x00000000
        /*0150*/ 	.short	0x0005
        /*0152*/ 	.short	0x0028
        /*0154*/ 	.byte	0x00, 0xf0, 0x11, 0x00


	//----- nvinfo : EIATTR_KPARAM_INFO
	.align		4
.L_50:
        /*0158*/ 	.byte	0x04, 0x17
        /*015a*/ 	.short	(.L_52 - .L_51)
.L_51:
        /*015c*/ 	.word	0x00000000
        /*0160*/ 	.short	0x0004
        /*0162*/ 	.short	0x0020
        /*0164*/ 	.byte	0x00, 0xf4, 0x21, 0x00


	//----- nvinfo : EIATTR_KPARAM_INFO
	.align		4
.L_52:
        /*0168*/ 	.byte	0x04, 0x17
        /*016a*/ 	.short	(.L_54 - .L_53)
.L_53:
        /*016c*/ 	.word	0x00000000
        /*0170*/ 	.short	0x0003
        /*0172*/ 	.short	0x0018
        /*0174*/ 	.byte	0x00, 0xf4, 0x21, 0x00


	//----- nvinfo : EIATTR_KPARAM_INFO
	.align		4
.L_54:
        /*0178*/ 	.byte	0x04, 0x17
        /*017a*/ 	.short	(.L_56 - .L_55)
.L_55:
        /*017c*/ 	.word	0x00000000
        /*0180*/ 	.short	0x0002
        /*0182*/ 	.short	0x0010
        /*0184*/ 	.byte	0x00, 0xf4, 0x21, 0x00


	//----- nvinfo : EIATTR_KPARAM_INFO
	.align		4
.L_56:
        /*0188*/ 	.byte	0x04, 0x17
        /*018a*/ 	.short	(.L_58 - .L_57)
.L_57:
        /*018c*/ 	.word	0x00000000
        /*0190*/ 	.short	0x0001
        /*0192*/ 	.short	0x0008
        /*0194*/ 	.byte	0x00, 0xf4, 0x21, 0x00


	//----- nvinfo : EIATTR_KPARAM_INFO
	.align		4
.L_58:
        /*0198*/ 	.byte	0x04, 0x17
        /*019a*/ 	.short	(.L_60 - .L_59)
.L_59:
        /*019c*/ 	.word	0x00000000
        /*01a0*/ 	.short	0x0000
        /*01a2*/ 	.short	0x0000
        /*01a4*/ 	.byte	0x00, 0xf4, 0x21, 0x00


	//----- nvinfo : EIATTR_SPARSE_MMA_MASK
	.align		4
.L_60:
        /*01a8*/ 	.byte	0x03, 0x50
        /*01aa*/ 	.short	0x0000


	//----- nvinfo : EIATTR_MAXREG_COUNT
	.align		4
        /*01ac*/ 	.byte	0x03, 0x1b
        /*01ae*/ 	.short	0x00ff


	//----- nvinfo : EIATTR_NUM_BARRIERS
	.align		4
        /*01b0*/ 	.byte	0x02, 0x4c
        /*01b2*/ 	.byte	0x01
	.zero		1


	//----- nvinfo : EIATTR_COOP_GROUP_MASK_REGIDS
	.align		4
        /*01b4*/ 	.byte	0x04, 0x29
        /*01b6*/ 	.short	(.L_62 - .L_61)


	//   ....[0]....
.L_61:
        /*01b8*/ 	.word	0xffffffff


	//   ....[1]....
        /*01bc*/ 	.word	0xffffffff


	//   ....[2]....
        /*01c0*/ 	.word	0xffffffff


	//   ....[3]....
        /*01c4*/ 	.word	0xffffffff


	//   ....[4]....
        /*01c8*/ 	.word	0xffffffff


	//   ....[5]....
        /*01cc*/ 	.word	0xffffffff


	//   ....[6]....
        /*01d0*/ 	.word	0xffffffff


	//   ....[7]....
        /*01d4*/ 	.word	0xffffffff


	//   ....[8]....
        /*01d8*/ 	.word	0xffffffff


	//   ....[9]....
        /*01dc*/ 	.word	0xffffffff


	//   ....[10]....
        /*01e0*/ 	.word	0xffffffff


	//   ....[11]....
        /*01e4*/ 	.word	0xffffffff


	//   ....[12]....
        /*01e8*/ 	.word	0xffffffff


	//   ....[13]....
        /*01ec*/ 	.word	0xffffffff


	//   ....[14]....
        /*01f0*/ 	.word	0xffffffff


	//   ....[15]....
        /*01f4*/ 	.word	0xffffffff


	//   ....[16]....
        /*01f8*/ 	.word	0xffffffff


	//   ....[17]....
        /*01fc*/ 	.word	0xffffffff


	//----- nvinfo : EIATTR_COOP_GROUP_INSTR_OFFSETS
	.align		4
.L_62:
        /*0200*/ 	.byte	0x04, 0x28
        /*0202*/ 	.short	(.L_64 - .L_63)


	//   ....[0]....
.L_63:
        /*0204*/ 	.word	0x00000fb0


	//   ....[1]....
        /*0208*/ 	.word	0x00000fc0


	//   ....[2]....
        /*020c*/ 	.word	0x00000fd0


	//   ....[3]....
        /*0210*/ 	.word	0x00000fe0


	//   ....[4]....
        /*0214*/ 	.word	0x00001030


	//   ....[5]....
        /*0218*/ 	.word	0x00001040


	//   ....[6]....
        /*021c*/ 	.word	0x00001050


	//   ....[7]....
        /*0220*/ 	.word	0x00001060


	//   ....[8]....
        /*0224*/ 	.word	0x00001120


	//   ....[9]....
        /*0228*/ 	.word	0x00001280


	//   ....[10]....
        /*022c*/ 	.word	0x000012a0


	//   ....[11]....
        /*0230*/ 	.word	0x00001390


	//   ....[12]....
        /*0234*/ 	.word	0x000013c0


	//   ....[13]....
        /*0238*/ 	.word	0x000013f0


	//   ....[14]....
        /*023c*/ 	.word	0x00001440


	//   ....[15]....
        /*0240*/ 	.word	0x00001450


	//   ....[16]....
        /*0244*/ 	.word	0x000014a0


	//   ....[17]....
        /*0248*/ 	.word	0x00001510


	//----- nvinfo : EIATTR_VRC_CTA_INIT_COUNT
	.align		4
.L_64:
        /*024c*/ 	.byte	0x02, 0x4a
	.zero		1
	.zero		1


	//----- nvinfo : EIATTR_EXIT_INSTR_OFFSETS
	.align		4
        /*0250*/ 	.byte	0x04, 0x1c
        /*0252*/ 	.short	(.L_66 - .L_65)


	//   ....[0]....
.L_65:
        /*0254*/ 	.word	0x00002ab0


	//   ....[1]....
        /*0258*/ 	.word	0x00002ae0


	//----- nvinfo : EIATTR_REQNTID
	.align		4
.L_66:
        /*025c*/ 	.byte	0x04, 0x10
        /*025e*/ 	.short	(.L_68 - .L_67)
.L_67:
        /*0260*/ 	.word	0x00000100
        /*0264*/ 	.word	0x00000001
        /*0268*/ 	.word	0x00000001


	//----- nvinfo : EIATTR_CBANK_PARAM_SIZE
	.align		4
.L_68:
        /*026c*/ 	.byte	0x03, 0x19
        /*026e*/ 	.short	0x0088


	//----- nvinfo : EIATTR_PARAM_CBANK
	.align		4
        /*0270*/ 	.byte	0x04, 0x0a
        /*0272*/ 	.short	(.L_70 - .L_69)
	.align		4
.L_69:
        /*0274*/ 	.word	index@(.nv.constant0.attn_fwd)
        /*0278*/ 	.short	0x0380
        /*027a*/ 	.short	0x0088


	//----- nvinfo : EIATTR_SW_WAR
	.align		4
.L_70:
        /*027c*/ 	.byte	0x04, 0x36
        /*027e*/ 	.short	(.L_72 - .L_71)
.L_71:
        /*0280*/ 	.word	0x00000008
.L_72:


//--------------------- .nv.compat                --------------------------
	.section	.nv.compat,"",@"SHT_CUDA_COMPAT_INFO"
	.align	4
        /*0000*/ 	.byte	0x02, 0x02, 0x01, 0x00, 0x02, 0x05, 0x05, 0x00, 0x02, 0x03, 0x00, 0x00, 0x02, 0x06, 0x01, 0x00


//--------------------- .nv.callgraph             --------------------------
	.section	.nv.callgraph,"",@"SHT_CUDA_CALLGRAPH"
	.align	4
	.sectionentsize	8
	.align		4
        /*0000*/ 	.word	0x00000000
	.align		4
        /*0004*/ 	.word	0xffffffff
	.align		4
        /*0008*/ 	.word	0x00000000
	.align		4
        /*000c*/ 	.word	0xfffffffe
	.align		4
        /*0010*/ 	.word	0x00000000
	.align		4
        /*0014*/ 	.word	0xfffffffd
	.align		4
        /*0018*/ 	.word	0x00000000
	.align		4
        /*001c*/ 	.word	0xfffffffc


//--------------------- .nv.constant4             --------------------------
	.section	.nv.constant4,"a",@progbits
	.align	8
	.align		8
.nv.constant4:
        /*0000*/ 	.dword	_$_str


//--------------------- .text.attn_fwd            --------------------------
	.section	.text.attn_fwd,"ax",@progbits
	.align	128
        .global         attn_fwd
        .type           attn_fwd,@function
        .size           attn_fwd,(.L_x_3 - attn_fwd)
        .other          attn_fwd,@"STO_CUDA_ENTRY STV_DEFAULT"
attn_fwd:
.text.attn_fwd:
[----:B------:R-:W0:Y:S01]  /*0000*/  LDC R1, c[0x0][0x37c] ;  /* 0x0000df00ff017b82 */ /* 0x000e220000000800 */
[----:B------:R-:W1:Y:S07]  /*0010*/  S2R R0, SR_TID.X ;  /* 0x0000000000007919 */ /* 0x000e6e0000002100 */
[----:B------:R-:W2:Y:S01]  /*0020*/  S2UR UR7, SR_CTAID.Y ;  /* 0x00000000000779c3 */ /* 0x000ea20000002600 */
[----:B------:R-:W2:Y:S01]  /*0030*/  LDCU.64 UR4, c[0x0][0x3b0] ;  /* 0x00007600ff0477ac */ /* 0x000ea20008000a00 */
[----:B------:R-:W3:Y:S01]  /*0040*/  S2R R3, SR_CTAID.X ;  /* 0x0000000000037919 */ /* 0x000ee20000002500 */
[----:B------:R-:W4:Y:S05]  /*0050*/  LDCU.64 UR10, c[0x0][0x358] ;  /* 0x00006b00ff0a77ac */ /* 0x000f2a0008000a00 */
[----:B------:R-:W5:Y:S08]  /*0060*/  LDC R15, c[0x0][0x3b8] ;  /* 0x0000ee00ff0f7b82 */ /* 0x000f700000000800 */
[----:B------:R-:W0:Y:S01]  /*0070*/  LDC.64 R24, c[0x0][0x380] ;  /* 0x0000e000ff187b82 */ /* 0x000e220000000a00 */
[----:B--2---:R-:W-:-:S04]  /*0080*/  UIMAD UR4, UR7, UR4, URZ ;  /* 0x00000004070472a4 */ /* 0x004fc8000f8e02ff */
[----:B------:R-:W-:Y:S01]  /*0090*/  USHF.L.U32 UR6, UR4, 0x1, URZ ;  /* 0x0000000104067899 */ /* 0x000fe200080006ff */
[C---:B-1----:R-:W-:Y:S02]  /*00a0*/  LOP3.LUT R42, R0.reuse, 0x1f, RZ, 0xc0, !PT ;  /* 0x0000001f002a7812 */ /* 0x042fe400078ec0ff */
[----:B------:R-:W-:Y:S02]  /*00b0*/  SHF.R.U32.HI R4, RZ, 0x5, R0 ;  /* 0x00000005ff047819 */ /* 0x000fe40000011600 */
[----:B------:R-:W-:Y:S01]  /*00c0*/  LEA.HI R7, R0, 0x18, RZ, 0x1b ;  /* 0x0000001800077811 */ /* 0x000fe200078fd8ff */
[----:B---3--:R-:W-:Y:S01]  /*00d0*/  IMAD R42, R3, 0x20, R42 ;  /* 0x00000020032a7824 */ /* 0x008fe200078e022a */
[----:B------:R-:W-:-:S03]  /*00e0*/  SGXT.U32 R4, R4, 0x3 ;  /* 0x000000030404781a */ /* 0x000fc60000000000 */
[----:B------:R-:W-:Y:S01]  /*00f0*/  IMAD R2, R42, UR5, RZ ;  /* 0x000000052a027c24 */ /* 0x000fe2000f8e02ff */
[----:B------:R-:W-:Y:S01]  /*0100*/  UIMAD.WIDE UR4, UR4, 0x2, URZ ;  /* 0x00000002040478a5 */ /* 0x000fe2000f8e02ff */
[----:B-----5:R-:W-:Y:S02]  /*0110*/  IMAD R5, R4, R15, RZ ;  /* 0x0000000f04057224 */ /* 0x020fe400078e02ff */
[C---:B------:R-:W-:Y:S02]  /*0120*/  IMAD.SHL.U32 R3, R2.reuse, 0x2, RZ ;  /* 0x0000000202037824 */ /* 0x040fe400078e00ff */
[----:B------:R-:W-:Y:S01]  /*0130*/  IMAD.HI R2, R2, 0x2, RZ ;  /* 0x0000000202027827 */ /* 0x000fe200078e02ff */
[----:B------:R-:W-:Y:S02]  /*0140*/  LEA R8, R15, R5, 0x3 ;  /* 0x000000050f087211 */ /* 0x000fe400078e18ff */
[----:B0-----:R-:W-:-:S03]  /*0150*/  IADD3 R24, P0, P1, R3, UR6, R24 ;  /* 0x0000000603187c10 */ /* 0x001fc6000f91e018 */
[----:B------:R-:W-:Y:S01]  /*0160*/  IMAD R9, R15, 0x8, R8 ;  /* 0x000000080f097824 */ /* 0x000fe200078e0208 */
[----:B------:R-:W-:Y:S02]  /*0170*/  IADD3.X R26, PT, PT, R2, UR5, R25, P0, P1 ;  /* 0x00000005021a7c10 */ /* 0x000fe400087e2419 */
[-C--:B------:R-:W-:Y:S02]  /*0180*/  LEA R2, P0, R5, R24.reuse, 0x1 ;  /* 0x0000001805027211 */ /* 0x080fe400078008ff */
[C---:B------:R-:W-:Y:S01]  /*0190*/  LEA R4, P1, R8.reuse, R24, 0x1 ;  /* 0x0000001808047211 */ /* 0x040fe200078208ff */
[----:B------:R-:W-:Y:S01]  /*01a0*/  IMAD R13, R15, 0x10, R9 ;  /* 0x000000100f0d7824 */ /* 0x000fe200078e0209 */
[-C--:B------:R-:W-:Y:S02]  /*01b0*/  LEA.HI.X.SX32 R3, R5, R26.reuse, 0x1, P0 ;  /* 0x0000001a05037211 */ /* 0x080fe400000f0eff */
[----:B------:R-:W-:Y:S01]  /*01c0*/  LEA.HI.X.SX32 R5, R8, R26, 0x1, P1 ;  /* 0x0000001a08057211 */ /* 0x000fe200008f0eff */
[----:B------:R-:W-:Y:S01]  /*01d0*/  IMAD R11, R7, R15, RZ ;  /* 0x0000000f070b7224 */ /* 0x000fe200078e02ff */
[----:B------:R-:W-:Y:S01]  /*01e0*/  LEA.HI R8, R0, 0x38, RZ, 0x1b ;  /* 0x0000003800087811 */ /* 0x000fe200078fd8ff */
[----:B----4-:R-:W2:Y:S01]  /*01f0*/  LDG.E.U16 R18, desc[UR10][R2.64] ;  /* 0x0000000a02127981 */ /* 0x010ea2000c1e1500 */
[----:B------:R-:W-:-:S02]  /*0200*/  LEA R6, P0, R9, R24, 0x1 ;  /* 0x0000001809067211 */ /* 0x000fc400078008ff */
[----:B------:R-:W-:Y:S01]  /*0210*/  LEA R14, R15, R13, 0x3 ;  /* 0x0000000d0f0e7211 */ /* 0x000fe200078e18ff */
[----:B------:R-:W-:Y:S01]  /*0220*/  IMAD R16, R8, R15, RZ ;  /* 0x0000000f08107224 */ /* 0x000fe200078e02ff */
[----:B------:R-:W-:Y:S01]  /*0230*/  LEA.HI.X.SX32 R7, R9, R26, 0x1, P0 ;  /* 0x0000001a09077211 */ /* 0x000fe200000f0eff */
[----:B------:R0:W3:Y:S01]  /*0240*/  LDG.E.U16 R20, desc[UR10][R4.64] ;  /* 0x0000000a04147981 */ /* 0x0000e2000c1e1500 */
[-C--:B------:R-:W-:Y:S01]  /*0250*/  LEA R8, P0, R11, R24.reuse, 0x1 ;  /* 0x000000180b087211 */ /* 0x080fe200078008ff */
[----:B------:R-:W-:Y:S01]  /*0260*/  IMAD R15, R15, 0x8, R14 ;  /* 0x000000080f0f7824 */ /* 0x000fe200078e020e */
[----:B------:R-:W-:Y:S01]  /*0270*/  LEA R10, P1, R13, R24, 0x1 ;  /* 0x000000180d0a7211 */ /* 0x000fe200078208ff */
[----:B------:R1:W4:Y:S01]  /*0280*/  LDG.E.U16 R22, desc[UR10][R6.64] ;  /* 0x0000000a06167981 */ /* 0x000322000c1e1500 */
[-C--:B------:R-:W-:Y:S02]  /*0290*/  LEA.HI.X.SX32 R9, R11, R26.reuse, 0x1, P0 ;  /* 0x0000001a0b097211 */ /* 0x080fe400000f0eff */
[----:B------:R-:W-:-:S02]  /*02a0*/  LEA.HI.X.SX32 R11, R13, R26, 0x1, P1 ;  /* 0x0000001a0d0b7211 */ /* 0x000fc400008f0eff */
[C---:B0-----:R-:W-:Y:S01]  /*02b0*/  LEA R4, P1, R15.reuse, R24, 0x1 ;  /* 0x000000180f047211 */ /* 0x041fe200078208ff */
[----:B------:R-:W5:Y:S03]  /*02c0*/  LDG.E.U16 R8, desc[UR10][R8.64] ;  /* 0x0000000a08087981 */ /* 0x000f66000c1e1500 */
[----:B------:R-:W-:Y:S01]  /*02d0*/  LEA.HI.X.SX32 R5, R15, R26, 0x1, P1 ;  /* 0x0000001a0f057211 */ /* 0x000fe200008f0eff */
[----:B------:R0:W3:Y:S04]  /*02e0*/  LDG.E.U16 R10, desc[UR10][R10.64] ;  /* 0x0000000a0a0a7981 */ /* 0x0000e8000c1e1500 */
[----:B------:R-:W3:Y:S01]  /*02f0*/  LDG.E.U16 R4, desc[UR10][R4.64] ;  /* 0x0000000a04047981 */ /* 0x000ee2000c1e1500 */
[----:B------:R-:W-:-:S02]  /*0300*/  LEA R12, P2, R16, R24, 0x1 ;  /* 0x00000018100c7211 */ /* 0x000fc400078408ff */
[----:B------:R-:W-:Y:S02]  /*0310*/  LEA R2, P0, R14, R24, 0x1 ;  /* 0x000000180e027211 */ /* 0x000fe400078008ff */
[-C--:B------:R-:W-:Y:S02]  /*0320*/  LEA.HI.X.SX32 R13, R16, R26.reuse, 0x1, P2 ;  /* 0x0000001a100d7211 */ /* 0x080fe400010f0eff */
[----:B------:R-:W-:-:S03]  /*0330*/  LEA.HI.X.SX32 R3, R14, R26, 0x1, P0 ;  /* 0x0000001a0e037211 */ /* 0x000fc600000f0eff */
[----:B------:R-:W4:Y:S04]  /*0340*/  LDG.E.U16 R12, desc[UR10][R12.64] ;  /* 0x0000000a0c0c7981 */ /* 0x000f28000c1e1500 */
[----:B------:R-:W4:Y:S01]  /*0350*/  LDG.E.U16 R2, desc[UR10][R2.64] ;  /* 0x0000000a02027981 */ /* 0x000f22000c1e1500 */
[----:B------:R-:W0:Y:S01]  /*0360*/  S2UR UR6, SR_CgaCtaId ;  /* 0x00000000000679c3 */ /* 0x000e220000008800 */
[----:B------:R-:W-:Y:S01]  /*0370*/  UMOV UR4, 0x400 ;  /* 0x0000040000047882 */ /* 0x000fe20000000000 */
[C---:B-1----:R-:W-:Y:S01]  /*0380*/  LOP3.LUT R6, R0.reuse, 0xc0, RZ, 0xc0, !PT ;  /* 0x000000c000067812 */ /* 0x042fe200078ec0ff */
[----:B------:R-:W-:-:S03]  /*0390*/  IMAD.SHL.U32 R14, R0, 0x2, RZ ;  /* 0x00000002000e7824 */ /* 0x000fc600078e00ff */
[----:B------:R-:W-:-:S04]  /*03a0*/  SHF.R.U32.HI R41, RZ, 0x2, R6 ;  /* 0x00000002ff297819 */ /* 0x000fc80000011606 */
[----:B------:R-:W-:Y:S01]  /*03b0*/  LOP3.LUT R41, R41, 0x1fe, R14, 0x78, !PT ;  /* 0x000001fe29297812 */ /* 0x000fe200078e780e */
[----:B0-----:R-:W-:Y:S01]  /*03c0*/  ULEA UR6, UR6, UR4, 0x18 ;  /* 0x0000000406067291 */ /* 0x001fe2000f8ec0ff */
[----:B------:R-:W0:Y:S01]  /*03d0*/  LDCU UR4, c[0x0][0x3f0] ;  /* 0x00007e00ff0477ac */ /* 0x000e220008000800 */
[----:B------:R-:W-:Y:S01]  /*03e0*/  MOV R65, 0xff800000 ;  /* 0xff80000000417802 */ /* 0x000fe20000000f00 */
[----:B------:R-:W-:Y:S01]  /*03f0*/  IMAD.MOV.U32 R64, RZ, RZ, -0x800000 ;  /* 0xff800000ff407424 */ /* 0x000fe200078e00ff */
[----:B------:R-:W-:Y:S01]  /*0400*/  MOV R66, 0xff800000 ;  /* 0xff80000000427802 */ /* 0x000fe20000000f00 */
[----:B------:R-:W-:Y:S01]  /*0410*/  IMAD.MOV.U32 R67, RZ, RZ, -0x800000 ;  /* 0xff800000ff437424 */ /* 0x000fe200078e00ff */
[----:B------:R-:W-:Y:S01]  /*0420*/  MOV R68, 0x3f800000 ;  /* 0x3f80000000447802 */ /* 0x000fe20000000f00 */
[----:B------:R-:W-:Y:S01]  /*0430*/  IMAD.MOV.U32 R70, RZ, RZ, 0x3f800000 ;  /* 0x3f800000ff467424 */ /* 0x000fe200078e00ff */
[----:B------:R-:W-:Y:S01]  /*0440*/  CS2R R24, SRZ ;  /* 0x0000000000187805 */ /* 0x000fe2000001ff00 */
[----:B0-----:R-:W-:Y:S01]  /*0450*/  UISETP.GE.AND UP0, UPT, UR4, 0x1, UPT ;  /* 0x000000010400788c */ /* 0x001fe2000bf06270 */
[----:B------:R-:W-:Y:S01]  /*0460*/  IMAD.MOV.U32 R71, RZ, RZ, 0x3f800000 ;  /* 0x3f800000ff477424 */ /* 0x000fe200078e00ff */
[----:B------:R-:W-:Y:S01]  /*0470*/  CS2R R26, SRZ ;  /* 0x00000000001a7805 */ /* 0x000fe2000001ff00 */
[----:B------:R-:W-:Y:S01]  /*0480*/  IMAD.MOV.U32 R69, RZ, RZ, 0x3f800000 ;  /* 0x3f800000ff457424 */ /* 0x000fe200078e00ff */
[----:B------:R-:W-:-:S02]  /*0490*/  LOP3.LUT R11, R0, 0xff, RZ, 0xc0, !PT ;  /* 0x000000ff000b7812 */ /* 0x000fc400078ec0ff */
[----:B------:R-:W-:Y:S01]  /*04a0*/  LOP3.LUT R9, R0, 0x3f, RZ, 0xc0, !PT ;  /* 0x0000003f00097812 */ /* 0x000fe200078ec0ff */
[----:B--2---:R-:W-:Y:S04]  /*04b0*/  STS.U16 [R41+UR6], R18 ;  /* 0x0000001229007988 */ /* 0x004fe80008000406 */
[----:B-----5:R-:W-:Y:S04]  /*04c0*/  STS.U16 [R41+UR6+0x600], R8 ;  /* 0x0006000829007988 */ /* 0x020fe80008000406 */
[----:B---3--:R-:W-:Y:S04]  /*04d0*/  STS.U16 [R41+UR6+0xc00], R4 ;  /* 0x000c000429007988 */ /* 0x008fe80008000406 */
[----:B------:R0:W-:Y:S04]  /*04e0*/  STS.U16 [R41+UR6+0x200], R20 ;  /* 0x0002001429007988 */ /* 0x0001e80008000406 */
[----:B----4-:R1:W-:Y:S04]  /*04f0*/  STS.U16 [R41+UR6+0x400], R22 ;  /* 0x0004001629007988 */ /* 0x0103e80008000406 */
[----:B------:R2:W-:Y:S01]  /*0500*/  STS.U16 [R41+UR6+0x800], R10 ;  /* 0x0008000a29007988 */ /* 0x0005e20008000406 */
[----:B0-----:R-:W-:-:S03]  /*0510*/  CS2R R20, SRZ ;  /* 0x0000000000147805 */ /* 0x001fc6000001ff00 */
[----:B------:R0:W-:Y:S01]  /*0520*/  STS.U16 [R41+UR6+0xa00], R2 ;  /* 0x000a000229007988 */ /* 0x0001e20008000406 */
[----:B-1----:R-:W-:-:S03]  /*0530*/  CS2R R22, SRZ ;  /* 0x0000000000167805 */ /* 0x002fc6000001ff00 */
[----:B------:R1:W-:Y:S01]  /*0540*/  STS.U16 [R41+UR6+0xe00], R12 ;  /* 0x000e000c29007988 */ /* 0x0003e20008000406 */
[C---:B--2---:R-:W-:Y:S01]  /*0550*/  IMAD.SHL.U32 R10, R0.reuse, 0x20, RZ ;  /* 0x00000020000a7824 */ /* 0x044fe200078e00ff */
[----:B0-----:R-:W-:Y:S02]  /*0560*/  SHF.L.U32 R2, R0, 0x4, RZ ;  /* 0x0000000400027819 */ /* 0x001fe400000006ff */
[----:B-1----:R-:W-:Y:S01]  /*0570*/  SHF.R.U32.HI R12, RZ, 0x4, R0 ;  /* 0x00000004ff0c7819 */ /* 0x002fe20000011600 */
[----:B------:R-:W-:Y:S06]  /*0580*/  BRA.U !UP0, `(.L_x_0) ;  /* 0x0000001108f47547 */ /* 0x000fec000b800000 */
[----:B------:R-:W-:Y:S01]  /*0590*/  SHF.R.U32.HI R3, RZ, 0x3, R11 ;  /* 0x00000003ff037819 */ /* 0x000fe2000001160b */
[----:B------:R-:W-:Y:S01]  /*05a0*/  IMAD.SHL.U32 R7, R11, 0x8, RZ ;  /* 0x000000080b077824 */ /* 0x000fe200078e00ff */
[----:B------:R-:W-:Y:S01]  /*05b0*/  LOP3.LUT R4, R14, 0x38, RZ, 0xc0, !PT ;  /* 0x000000380e047812 */ /* 0x000fe200078ec0ff */
[----:B------:R-:W0:Y:S01]  /*05c0*/  LDCU UR4, c[0x0][0x3c8] ;  /* 0x00007900ff0477ac */ /* 0x000e220008000800 */
[----:B------:R-:W-:Y:S01]  /*05d0*/  LOP3.LUT R6, R3, 0x4, RZ, 0xc0, !PT ;  /* 0x0000000403067812 */ /* 0x000fe200078ec0ff */
[----:B------:R-:W1:Y:S01]  /*05e0*/  LDC R23, c[0x0][0x3d8] ;  /* 0x0000f600ff177b82 */ /* 0x000e620000000800 */
[----:B------:R-:W-:Y:S01]  /*05f0*/  LOP3.LUT R7, R7, 0x700, RZ, 0xc0, !PT ;  /* 0x0000070007077812 */ /* 0x000fe200078ec0ff */
[----:B------:R-:W-:Y:S01]  /*0600*/  VIADD R5, R4, UR6 ;  /* 0x0000000604057c36 */ /* 0x000fe20008000000 */
[C---:B------:R-:W-:Y:S01]  /*0610*/  SHF.L.U32 R3, R0.reuse, 0x3, RZ ;  /* 0x0000000300037819 */ /* 0x040fe200000006ff */
[----:B------:R-:W2:Y:S01]  /*0620*/  LDCU.64 UR8, c[0x0][0x388] ;  /* 0x00007100ff0877ac */ /* 0x000ea20008000a00 */
[----:B------:R-:W-:Y:S01]  /*0630*/  LOP3.LUT R20, R7, 0x100, R2, 0xf8, !PT ;  /* 0x0000010007147812 */ /* 0x000fe200078ef802 */
[----:B------:R-:W-:Y:S01]  /*0640*/  IMAD.IADD R5, R5, 0x1, R6 ;  /* 0x0000000105057824 */ /* 0x000fe200078e0206 */
[C---:B------:R-:W-:Y:S01]  /*0650*/  LOP3.LUT R6, R0.reuse, 0x7, RZ, 0xc0, !PT ;  /* 0x0000000700067812 */ /* 0x040fe200078ec0ff */
[----:B------:R-:W-:Y:S01]  /*0660*/  IMAD.MOV.U32 R46, RZ, RZ, -0x800000 ;  /* 0xff800000ff2e7424 */ /* 0x000fe200078e00ff */
[----:B------:R-:W-:Y:S01]  /*0670*/  LOP3.LUT R7, R3, 0x30, RZ, 0xc0, !PT ;  /* 0x0000003003077812 */ /* 0x000fe200078ec0ff */
[----:B------:R-:W-:Y:S01]  /*0680*/  IMAD.MOV.U32 R45, RZ, RZ, -0x800000 ;  /* 0xff800000ff2d7424 */ /* 0x000fe200078e00ff */
[----:B------:R-:W3:Y:S01]  /*0690*/  LDC.64 R2, c[0x0][0x3c0] ;  /* 0x0000f000ff027b82 */ /* 0x000ee20000000a00 */
[----:B------:R-:W-:Y:S01]  /*06a0*/  LOP3.LUT R15, R0, 0x20, RZ, 0xc0, !PT ;  /* 0x00000020000f7812 */ /* 0x000fe200078ec0ff */
[C---:B------:R-:W-:Y:S01]  /*06b0*/  IMAD.SHL.U32 R13, R6.reuse, 0x10, RZ ;  /* 0x00000010060d7824 */ /* 0x040fe200078e00ff */
[----:B------:R-:W-:Y:S01]  /*06c0*/  SHF.R.S32.HI R16, RZ, 0x2, R0 ;  /* 0x00000002ff107819 */ /* 0x000fe20000011400 */
[----:B------:R-:W-:Y:S01]  /*06d0*/  IMAD.MOV.U32 R44, RZ, RZ, -0x800000 ;  /* 0xff800000ff2c7424 */ /* 0x000fe200078e00ff */
[C---:B------:R-:W-:Y:S01]  /*06e0*/  LEA R7, R6.reuse, R7, 0x6 ;  /* 0x0000000706077211 */ /* 0x040fe200078e30ff */
[--C-:B------:R-:W-:Y:S01]  /*06f0*/  IMAD R17, R6, 0x4, R15.reuse ;  /* 0x0000000406117824 */ /* 0x100fe200078e020f */
[----:B------:R-:W-:Y:S01]  /*0700*/  LOP3.LUT R6, R13, 0x30, R14, 0x78, !PT ;  /* 0x000000300d067812 */ /* 0x000fe200078e780e */
[----:B------:R-:W-:Y:S01]  /*0710*/  IMAD.MOV.U32 R70, RZ, RZ, 0x3f800000 ;  /* 0x3f800000ff467424 */ /* 0x000fe200078e00ff */
[----:B------:R-:W-:Y:S01]  /*0720*/  SGXT R13, R16, 0x1 ;  /* 0x00000001100d781a */ /* 0x000fe20000000200 */
[----:B------:R-:W-:Y:S01]  /*0730*/  IMAD.MOV.U32 R71, RZ, RZ, 0x3f800000 ;  /* 0x3f800000ff477424 */ /* 0x000fe200078e00ff */
[----:B------:R-:W-:Y:S01]  /*0740*/  SHF.R.S32.HI R8, RZ, 0x6, R0 ;  /* 0x00000006ff087819 */ /* 0x000fe20000011400 */
[----:B------:R-:W-:Y:S01]  /*0750*/  IMAD.U32 R6, R17, 0x20, R6 ;  /* 0x0000002011067824 */ /* 0x000fe200078e0006 */
[----:B------:R-:W-:Y:S01]  /*0760*/  LOP3.LUT R17, R13, 0x90, RZ, 0xc0, !PT ;  /* 0x000000900d117812 */ /* 0x000fe200078ec0ff */
[----:B------:R-:W-:Y:S01]  /*0770*/  IMAD.MOV.U32 R69, RZ, RZ, 0x3f800000 ;  /* 0x3f800000ff457424 */ /* 0x000fe200078e00ff */
[----:B------:R-:W-:-:S02]  /*0780*/  SHF.R.U32.HI R18, RZ, 0x1, R15 ;  /* 0x00000001ff127819 */ /* 0x000fc4000001160f */
[----:B------:R-:W-:Y:S02]  /*0790*/  CS2R R24, SRZ ;  /* 0x0000000000187805 */ /* 0x000fe4000001ff00 */
[----:B------:R-:W-:Y:S02]  /*07a0*/  LOP3.LUT R19, R20, R17, RZ, 0xfc, !PT ;  /* 0x0000001114137212 */ /* 0x000fe400078efcff */
[----:B------:R-:W-:Y:S02]  /*07b0*/  CS2R R26, SRZ ;  /* 0x00000000001a7805 */ /* 0x000fe4000001ff00 */
[----:B------:R-:W-:Y:S02]  /*07c0*/  SGXT R8, R8, 0x1 ;  /* 0x000000010808781a */ /* 0x000fe40000000200 */
[----:B------:R-:W-:Y:S02]  /*07d0*/  LOP3.LUT R15, R17, R18, RZ, 0x3c, !PT ;  /* 0x00000012110f7212 */ /* 0x000fe400078e3cff */
[----:B------:R-:W-:Y:S01]  /*07e0*/  LOP3.LUT R20, R19, 0x10, R14, 0x78, !PT ;  /* 0x0000001013147812 */ /* 0x000fe200078e780e */
[----:B---3--:R-:W-:Y:S01]  /*07f0*/  IMAD R2, R2, UR7, RZ ;  /* 0x0000000702027c24 */ /* 0x008fe2000f8e02ff */
[----:B------:R-:W-:-:S02]  /*0800*/  LOP3.LUT R16, R10, 0x360, RZ, 0xc0, !PT ;  /* 0x000003600a107812 */ /* 0x000fc400078ec0ff */
[----:B------:R-:W-:Y:S02]  /*0810*/  LOP3.LUT R17, R17, 0x160, R10, 0xf8, !PT ;  /* 0x0000016011117812 */ /* 0x000fe400078ef80a */
[----:B------:R-:W-:Y:S01]  /*0820*/  LOP3.LUT R19, R10, 0x60, RZ, 0xc0, !PT ;  /* 0x000000600a137812 */ /* 0x000fe200078ec0ff */
[----:B0-----:R-:W-:Y:S01]  /*0830*/  IMAD R10, R9, UR4, RZ ;  /* 0x00000004090a7c24 */ /* 0x001fe2000f8e02ff */
[----:B------:R-:W-:Y:S01]  /*0840*/  LOP3.LUT R13, R8, 0x90, RZ, 0xc0, !PT ;  /* 0x00000090080d7812 */ /* 0x000fe200078ec0ff */
[----:B------:R-:W-:Y:S01]  /*0850*/  IMAD.SHL.U32 R9, R2, 0x2, RZ ;  /* 0x0000000202097824 */ /* 0x000fe200078e00ff */
[--C-:B------:R-:W-:Y:S01]  /*0860*/  LOP3.LUT R18, R7, 0x10, R14.reuse, 0x78, !PT ;  /* 0x0000001007127812 */ /* 0x100fe200078e780e */
[----:B------:R-:W0:Y:S01]  /*0870*/  LDCU.64 UR4, c[0x0][0x3d0] ;  /* 0x00007a00ff0477ac */ /* 0x000e220008000a00 */
[----:B------:R-:W-:Y:S01]  /*0880*/  LOP3.LUT R7, R13, 0x17e, R14, 0x78, !PT ;  /* 0x0000017e0d077812 */ /* 0x000fe200078e780e */
[----:B------:R-:W-:Y:S01]  /*0890*/  IMAD.HI R13, R10, 0x2, RZ ;  /* 0x000000020a0d7827 */ /* 0x000fe200078e02ff */
[----:B------:R-:W-:-:S02]  /*08a0*/  IADD3 R8, PT, PT, R15, UR6, R16 ;  /* 0x000000060f087c10 */ /* 0x000fc4000fffe010 */
[----:B------:R-:W-:Y:S01]  /*08b0*/  SHF.L.U32 R14, R10, 0x1, RZ ;  /* 0x000000010a0e7819 */ /* 0x000fe200000006ff */
[----:B------:R-:W-:Y:S01]  /*08c0*/  IMAD.HI R2, R2, 0x2, RZ ;  /* 0x0000000202027827 */ /* 0x000fe200078e02ff */
[----:B------:R-:W-:Y:S02]  /*08d0*/  SHF.R.U32.HI R16, RZ, 0x6, R0 ;  /* 0x00000006ff107819 */ /* 0x000fe40000011600 */
[----:B--2---:R-:W-:Y:S02]  /*08e0*/  IADD3 R57, P0, P1, R14, UR8, R9 ;  /* 0x000000080e397c10 */ /* 0x004fe4000f91e009 */
[----:B------:R-:W-:Y:S02]  /*08f0*/  SGXT.U32 R16, R16, 0x2 ;  /* 0x000000021010781a */ /* 0x000fe40000000000 */
[----:B------:R-:W-:Y:S02]  /*0900*/  IADD3 R9, PT, PT, R20, UR6, R19 ;  /* 0x0000000614097c10 */ /* 0x000fe4000fffe013 */
[----:B------:R-:W2:Y:S01]  /*0910*/  LDC.64 R20, c[0x0][0x390] ;  /* 0x0000e400ff147b82 */ /* 0x000ea20000000a00 */
[----:B------:R-:W-:Y:S01]  /*0920*/  IMAD R16, R16, R3, RZ ;  /* 0x0000000310107224 */ /* 0x000fe200078e02ff */
[----:B------:R-:W-:Y:S01]  /*0930*/  IADD3.X R19, PT, PT, R13, UR9, R2, P0, P1 ;  /* 0x000000090d137c10 */ /* 0x000fe200087e2402 */
[----:B0-----:R-:W-:Y:S01]  /*0940*/  UIMAD UR4, UR7, UR4, URZ ;  /* 0x00000004070472a4 */ /* 0x001fe2000f8e02ff */
[----:B------:R-:W-:Y:S01]  /*0950*/  LOP3.LUT R15, R0, 0x10, RZ, 0xc0, !PT ;  /* 0x00000010000f7812 */ /* 0x000fe200078ec0ff */
[----:B------:R-:W0:Y:S01]  /*0960*/  LDCU UR9, c[0x0][0x3f0] ;  /* 0x00007e00ff0977ac */ /* 0x000e220008000800 */
[----:B------:R-:W-:-:S02]  /*0970*/  LEA R2, R3, R16, 0x2 ;  /* 0x0000001003027211 */ /* 0x000fc400078e10ff */
[C---:B------:R-:W-:Y:S01]  /*0980*/  LOP3.LUT P1, RZ, R0.reuse, 0x3, RZ, 0xc0, !PT ;  /* 0x0000000300ff7812 */ /* 0x040fe2000782c0ff */
[----:B------:R-:W-:Y:S01]  /*0990*/  USHF.L.U32 UR8, UR4, 0x1, URZ ;  /* 0x0000000104087899 */ /* 0x000fe200080006ff */
[C---:B------:R-:W-:Y:S01]  /*09a0*/  LOP3.LUT P0, RZ, R0.reuse, 0x1, RZ, 0xc0, !PT ;  /* 0x0000000100ff7812 */ /* 0x040fe2000780c0ff */
[----:B------:R-:W-:Y:S01]  /*09b0*/  IMAD R14, R3, 0x4, R2 ;  /* 0x00000004030e7824 */ /* 0x000fe200078e0202 */
[----:B------:R-:W-:Y:S01]  /*09c0*/  LOP3.LUT R13, R0, 0xf, RZ, 0xc0, !PT ;  /* 0x0000000f000d7812 */ /* 0x000fe200078ec0ff */
[----:B------:R-:W-:Y:S01]  /*09d0*/  IMAD R15, R15, 0x20, R18 ;  /* 0x000000200f0f7824 */ /* 0x000fe200078e0212 */
[----:B------:R-:W-:Y:S01]  /*09e0*/  LOP3.LUT R10, R17, 0x10, R0, 0x78, !PT ;  /* 0x00000010110a7812 */ /* 0x000fe200078e7800 */
[----:B------:R-:W-:Y:S01]  /*09f0*/  IMAD R3, R3, 0x4, R14 ;  /* 0x0000000403037824 */ /* 0x000fe200078e020e */
[----:B------:R-:W-:Y:S01]  /*0a00*/  SHF.R.U32.HI R0, RZ, 0x4, R0 ;  /* 0x00000004ff007819 */ /* 0x000fe20000011600 */
[----:B------:R-:W-:Y:S01]  /*0a10*/  IMAD R13, R13, UR5, RZ ;  /* 0x000000050d0d7c24 */ /* 0x000fe2000f8e02ff */
[-C--:B------:R-:W-:Y:S01]  /*0a20*/  LEA R62, P2, R16, R57.reuse, 0x1 ;  /* 0x00000039103e7211 */ /* 0x080fe200078408ff */
[----:B------:R-:W-:Y:S01]  /*0a30*/  UIMAD.WIDE UR4, UR4, 0x2, URZ ;  /* 0x00000002040478a5 */ /* 0x000fe2000f8e02ff */
[----:B------:R-:W-:Y:S01]  /*0a40*/  SGXT.U32 R0, R0, 0x4 ;  /* 0x000000040000781a */ /* 0x000fe20000000000 */
[----:B------:R-:W-:Y:S01]  /*0a50*/  IMAD.SHL.U32 R17, R13, 0x2, RZ ;  /* 0x000000020d117824 */ /* 0x000fe200078e00ff */
[----:B------:R-:W-:-:S02]  /*0a60*/  LEA R60, P3, R2, R57, 0x1 ;  /* 0x00000039023c7211 */ /* 0x000fc400078608ff */
[----:B------:R-:W-:Y:S01]  /*0a70*/  IADD3 R12, PT, PT, R12, 0x30, RZ ;  /* 0x000000300c0c7810 */ /* 0x000fe20007ffe0ff */
[----:B-1----:R-:W-:Y:S01]  /*0a80*/  IMAD R18, R0, R23, RZ ;  /* 0x0000001700127224 */ /* 0x002fe200078e02ff */
[----:B------:R-:W-:Y:S01]  /*0a90*/  LEA R56, P5, R3, R57, 0x1 ;  /* 0x0000003903387211 */ /* 0x000fe200078a08ff */
[----:B------:R-:W-:Y:S01]  /*0aa0*/  IMAD.HI R0, R13, 0x2, RZ ;  /* 0x000000020d007827 */ /* 0x000fe200078e02ff */
[-C--:B------:R-:W-:Y:S01]  /*0ab0*/  LEA.HI.X.SX32 R63, R16, R19.reuse, 0x1, P2 ;  /* 0x00000013103f7211 */ /* 0x080fe200010f0eff */
[----:B------:R-:W-:Y:S01]  /*0ac0*/  UMOV UR4, URZ ;  /* 0x000000ff00047c82 */ /* 0x000fe20008000000 */
[----:B------:R-:W-:Y:S01]  /*0ad0*/  LEA.HI.X.SX32 R61, R2, R19, 0x1, P3 ;  /* 0x00000013023d7211 */ /* 0x000fe200018f0eff */
[----:B------:R-:W-:Y:S01]  /*0ae0*/  IMAD R2, R23, 0x10, R18 ;  /* 0x0000001017027824 */ /* 0x000fe200078e0212 */
[----:B--2---:R-:W-:Y:S01]  /*0af0*/  IADD3 R17, P2, P3, R17, UR8, R20 ;  /* 0x0000000811117c10 */ /* 0x004fe2000fb5e014 */
[----:B------:R-:W-:Y:S01]  /*0b00*/  IMAD R12, R12, R23, RZ ;  /* 0x000000170c0c7224 */ /* 0x000fe200078e02ff */
[----:B------:R-:W-:Y:S01]  /*0b10*/  LEA R58, P4, R14, R57, 0x1 ;  /* 0x000000390e3a7211 */ /* 0x000fe200078808ff */
[----:B------:R-:W-:Y:S01]  /*0b20*/  IMAD.MOV.U32 R13, RZ, RZ, RZ ;  /* 0x000000ffff0d7224 */ /* 0x000fe200078e00ff */
[----:B------:R-:W-:Y:S01]  /*0b30*/  LEA.HI.X.SX32 R57, R3, R19, 0x1, P5 ;  /* 0x0000001303397211 */ /* 0x000fe200028f0eff */
[----:B------:R-:W1:Y:S01]  /*0b40*/  LDCU UR8, c[0x0][0x3a8] ;  /* 0x00007500ff0877ac */ /* 0x000e620008000800 */
[----:B------:R-:W-:-:S02]  /*0b50*/  IADD3.X R3, PT, PT, R0, UR5, R21, P2, P3 ;  /* 0x0000000500037c10 */ /* 0x000fc400097e6415 */
[----:B------:R-:W-:Y:S02]  /*0b60*/  CS2R R20, SRZ ;  /* 0x0000000000147805 */ /* 0x000fe4000001ff00 */
[----:B------:R-:W-:Y:S02]  /*0b70*/  LEA R0, R23, R2, 0x4 ;  /* 0x0000000217007211 */ /* 0x000fe400078e20ff */
[----:B------:R-:W-:Y:S02]  /*0b80*/  CS2R R22, SRZ ;  /* 0x0000000000167805 */ /* 0x000fe4000001ff00 */
[----:B------:R-:W-:Y:S02]  /*0b90*/  LEA.HI.X.SX32 R59, R14, R19, 0x1, P4 ;  /* 0x000000130e3b7211 */ /* 0x000fe400020f0eff */
[-C--:B------:R-:W-:Y:S02]  /*0ba0*/  LEA R54, P2, R18, R17.reuse, 0x1 ;  /* 0x0000001112367211 */ /* 0x080fe400078408ff */
[----:B------:R-:W-:-:S02]  /*0bb0*/  LEA R52, P3, R2, R17, 0x1 ;  /* 0x0000001102347211 */ /* 0x000fc400078608ff */
[-C--:B------:R-:W-:Y:S02]  /*0bc0*/  LEA R48, P5, R12, R17.reuse, 0x1 ;  /* 0x000000110c307211 */ /* 0x080fe400078a08ff */
[----:B------:R-:W-:Y:S02]  /*0bd0*/  LEA R50, P4, R0, R17, 0x1 ;  /* 0x0000001100327211 */ /* 0x000fe400078808ff */
[-C--:B------:R-:W-:Y:S02]  /*0be0*/  LEA.HI.X.SX32 R55, R18, R3.reuse, 0x1, P2 ;  /* 0x0000000312377211 */ /* 0x080fe400010f0eff */
[-C--:B------:R-:W-:Y:S02]  /*0bf0*/  LEA.HI.X.SX32 R53, R2, R3.reuse, 0x1, P3 ;  /* 0x0000000302357211 */ /* 0x080fe400018f0eff */
[-C--:B------:R-:W-:Y:S02]  /*0c00*/  LEA.HI.X.SX32 R49, R12, R3.reuse, 0x1, P5 ;  /* 0x000000030c317211 */ /* 0x080fe400028f0eff */
[----:B------:R-:W-:-:S02]  /*0c10*/  LEA.HI.X.SX32 R51, R0, R3, 0x1, P4 ;  /* 0x0000000300337211 */ /* 0x000fc400020f0eff */
[C---:B------:R-:W-:Y:S02]  /*0c20*/  ISETP.GE.U32.AND P2, PT, R11.reuse, 0x40, PT ;  /* 0x000000400b00780c */ /* 0x040fe40003f46070 */
[C---:B------:R-:W-:Y:S02]  /*0c30*/  ISETP.LT.U32.AND P1, PT, R11.reuse, 0x40, !P1 ;  /* 0x000000400b00780c */ /* 0x040fe40004f21070 */
[C---:B------:R-:W-:Y:S02]  /*0c40*/  ISETP.LT.U32.AND P0, PT, R11.reuse, 0x40, !P0 ;  /* 0x000000400b00780c */ /* 0x040fe40004701070 */
[----:B------:R-:W-:Y:S02]  /*0c50*/  LEA R11, R11, UR6, 0x2 ;  /* 0x000000060b0b7c11 */ /* 0x000fe4000f8e10ff */
[----:B------:R-:W-:Y:S02]  /*0c60*/  LOP3.LUT R40, R41, 0x40, RZ, 0x3c, !PT ;  /* 0x0000004029287812 */ /* 0x000fe400078e3cff */
[----:B------:R-:W-:-:S02]  /*0c70*/  MOV R2, RZ ;  /* 0x000000ff00027202 */ /* 0x000fc40000000f00 */
[----:B------:R-:W-:Y:S02]  /*0c80*/  MOV R43, 0xff800000 ;  /* 0xff800000002b7802 */ /* 0x000fe40000000f00 */
[----:B------:R-:W-:Y:S02]  /*0c90*/  MOV R68, 0x3f800000 ;  /* 0x3f80000000447802 */ /* 0x000fe40000000f00 */
[----:B------:R-:W-:Y:S02]  /*0ca0*/  LOP3.LUT R3, R6, 0x40, RZ, 0x3c, !PT ;  /* 0x0000004006037812 */ /* 0x000fe400078e3cff */
[----:B01----:R-:W-:-:S07]  /*0cb0*/  LOP3.LUT R14, R15, 0x20, RZ, 0x3c, !PT ;  /* 0x000000200f0e7812 */ /* 0x003fce00078e3cff */
.L_x_1:
[----:B------:R-:W-:-:S04]  /*0cc0*/  IMAD.WIDE R18, R13, 0x2, R62 ;  /* 0x000000020d127825 */ /* 0x000fc800078e023e */
[C---:B------:R-:W-:Y:S01]  /*0cd0*/  IMAD.WIDE R16, R13.reuse, 0x2, R58 ;  /* 0x000000020d107825 */ /* 0x040fe200078e023a */
[----:B------:R-:W2:Y:S03]  /*0ce0*/  LDG.E.U16 R64, desc[UR10][R18.64] ;  /* 0x0000000a12407981 */ /* 0x000ea6000c1e1500 */
[C---:B------:R-:W-:Y:S01]  /*0cf0*/  IMAD.WIDE R38, R13.reuse, 0x2, R60 ;  /* 0x000000020d267825 */ /* 0x040fe200078e023c */
[----:B------:R-:W3:Y:S03]  /*0d00*/  LDG.E.U16 R66, desc[UR10][R16.64] ;  /* 0x0000000a10427981 */ /* 0x000ee6000c1e1500 */
[----:B------:R-:W-:Y:S01]  /*0d10*/  IMAD.WIDE R36, R13, 0x2, R56 ;  /* 0x000000020d247825 */ /* 0x000fe200078e0238 */
[----:B------:R-:W4:Y:S04]  /*0d20*/  LDG.E.U16 R47, desc[UR10][R38.64] ;  /* 0x0000000a262f7981 */ /* 0x000f28000c1e1500 */
[----:B------:R-:W5:Y:S01]  /*0d30*/  LDG.E.U16 R65, desc[UR10][R36.64] ;  /* 0x0000000a24417981 */ /* 0x000f62000c1e1500 */
[----:B------:R-:W-:Y:S06]  /*0d40*/  BAR.SYNC.DEFER_BLOCKING 0x0 ;  /* 0x0000000000007b1d */ /* 0x000fec0000010000 */
[----:B--2---:R-:W-:Y:S04]  /*0d50*/  STS.U16 [R41+UR6+0x1000], R64 ;  /* 0x0010004029007988 */ /* 0x004fe80008000406 */
[----:B---3--:R-:W-:Y:S04]  /*0d60*/  STS.U16 [R41+UR6+0x1400], R66 ;  /* 0x0014004229007988 */ /* 0x008fe80008000406 */
[----:B----4-:R-:W-:Y:S04]  /*0d70*/  STS.U16 [R40+UR6+0x1200], R47 ;  /* 0x0012002f28007988 */ /* 0x010fe80008000406 */
[----:B-----5:R-:W-:Y:S01]  /*0d80*/  STS.U16 [R40+UR6+0x1600], R65 ;  /* 0x0016004128007988 */ /* 0x020fe20008000406 */
[----:B------:R-:W-:Y:S06]  /*0d90*/  BAR.SYNC.DEFER_BLOCKING 0x0 ;  /* 0x0000000000007b1d */ /* 0x000fec0000010000 */
[----:B------:R-:W-:Y:S04]  /*0da0*/  LDSM.16.MT88.4 R32, [R15+UR6] ;  /* 0x000000060f20783b */ /* 0x000fe80008004200 */
[----:B------:R-:W0:Y:S04]  /*0db0*/  LDSM.16.M88.4 R28, [R6+UR6+0x1000] ;  /* 0x00100006061c783b */ /* 0x000e280008000200 */
[----:B------:R-:W1:Y:S04]  /*0dc0*/  LDSM.16.MT88.4 R16, [R15+UR6+0x400] ;  /* 0x000400060f10783b */ /* 0x000e680008004200 */
[----:B------:R-:W-:Y:S01]  /*0dd0*/  LDSM.16.MT88.4 R36, [R14+UR6+0x400] ;  /* 0x000400060e24783b */ /* 0x000fe20008004200 */
[----:B0-----:R-:W-:-:S15]  /*0de0*/  HMMA.16816.F32 R32, R32, R28, RZ ;  /* 0x0000001c2020723c */ /* 0x001fde00000018ff */
[----:B------:R-:W-:-:S05]  /*0df0*/  NOP ;  /* 0x0000000000007918 */ /* 0x000fca0000000000 */
[----:B-1----:R-:W-:Y:S01]  /*0e00*/  HMMA.16816.F32 R16, R16, R30, R32 ;  /* 0x0000001e1010723c */ /* 0x002fe20000001820 */
[----:B------:R-:W0:Y:S07]  /*0e10*/  LDSM.16.MT88.4 R32, [R14+UR6] ;  /* 0x000000060e20783b */ /* 0x000e2e0008004200 */
[----:B0-----:R-:W-:-:S15]  /*0e20*/  HMMA.16816.F32 R32, R32, R28, RZ ;  /* 0x0000001c2020723c */ /* 0x001fde00000018ff */
[----:B------:R-:W-:-:S05]  /*0e30*/  NOP ;  /* 0x0000000000007918 */ /* 0x000fca0000000000 */
[----:B------:R-:W-:Y:S01]  /*0e40*/  HMMA.16816.F32 R32, R36, R30, R32 ;  /* 0x0000001e2420723c */ /* 0x000fe20000001820 */
[----:B------:R-:W-:Y:S04]  /*0e50*/  LDSM.16.MT88.4 R36, [R15+UR6+0x800] ;  /* 0x000800060f24783b */ /* 0x000fe80008004200 */
[----:B------:R-:W0:Y:S03]  /*0e60*/  LDSM.16.M88.4 R28, [R3+UR6+0x1000] ;  /* 0x00100006031c783b */ /* 0x000e260008000200 */
[-C--:B0-----:R-:W-:Y:S01]  /*0e70*/  HMMA.16816.F32 R16, R36, R28.reuse, R16 ;  /* 0x0000001c2410723c */ /* 0x081fe20000001810 */
[----:B------:R-:W0:Y:S11]  /*0e80*/  LDSM.16.MT88.4 R36, [R14+UR6+0x800] ;  /* 0x000800060e24783b */ /* 0x000e360008004200 */
[----:B0-----:R-:W-:Y:S01]  /*0e90*/  HMMA.16816.F32 R32, R36, R28, R32 ;  /* 0x0000001c2420723c */ /* 0x001fe20000001820 */
[----:B------:R-:W0:Y:S07]  /*0ea0*/  LDSM.16.MT88.4 R36, [R15+UR6+0xc00] ;  /* 0x000c00060f24783b */ /* 0x000e2e0008004200 */
[----:B0-----:R-:W-:Y:S01]  /*0eb0*/  HMMA.16816.F32 R16, R36, R30, R16 ;  /* 0x0000001e2410723c */ /* 0x001fe20000001810 */
[----:B------:R-:W0:-:S15]  /*0ec0*/  LDSM.16.MT88.4 R36, [R14+UR6+0xc00] ;  /* 0x000c00060e24783b */ /* 0x000e1e0008004200 */
[----:B------:R-:W-:-:S03]  /*0ed0*/  NOP ;  /* 0x0000000000007918 */ /* 0x000fc60000000000 */
[----:B------:R-:W-:Y:S01]  /*0ee0*/  FMUL R28, R16, UR8 ;  /* 0x00000008101c7c20 */ /* 0x000fe20008400000 */
[----:B------:R-:W-:Y:S01]  /*0ef0*/  FMUL R29, R17, UR8 ;  /* 0x00000008111d7c20 */ /* 0x000fe20008400000 */
[----:B0-----:R-:W-:Y:S01]  /*0f00*/  HMMA.16816.F32 R32, R36, R30, R32 ;  /* 0x0000001e2420723c */ /* 0x001fe20000001820 */
[----:B------:R-:W-:Y:S01]  /*0f10*/  FMUL R30, R18, UR8 ;  /* 0x00000008121e7c20 */ /* 0x000fe20008400000 */
[----:B------:R-:W-:Y:S02]  /*0f20*/  FMUL R31, R19, UR8 ;  /* 0x00000008131f7c20 */ /* 0x000fe40008400000 */
[----:B------:R-:W-:-:S03]  /*0f30*/  FMNMX R36, R28, R29, !PT ;  /* 0x0000001d1c247209 */ /* 0x000fc60007800000 */
[----:B------:R-:W-:-:S12]  /*0f40*/  FMNMX R30, R30, R31, !PT ;  /* 0x0000001f1e1e7209 */ /* 0x000fd80007800000 */
[----:B------:R-:W-:Y:S01]  /*0f50*/  FMUL R28, R32, UR8 ;  /* 0x00000008201c7c20 */ /* 0x000fe20008400000 */
[----:B------:R-:W-:-:S05]  /*0f60*/  FMUL R29, R33, UR8 ;  /* 0x00000008211d7c20 */ /* 0x000fca0008400000 */
[----:B------:R-:W-:Y:S01]  /*0f70*/  FMNMX R31, R28, R29, !PT ;  /* 0x0000001d1c1f7209 */ /* 0x000fe20007800000 */
[----:B------:R-:W-:Y:S01]  /*0f80*/  FMUL R28, R34, UR8 ;  /* 0x00000008221c7c20 */ /* 0x000fe20008400000 */
[----:B------:R-:W-:-:S05]  /*0f90*/  FMUL R29, R35, UR8 ;  /* 0x00000008231d7c20 */ /* 0x000fca0008400000 */
[----:B------:R-:W-:Y:S01]  /*0fa0*/  FMNMX R28, R28, R29, !PT ;  /* 0x0000001d1c1c7209 */ /* 0x000fe20007800000 */
[----:B------:R-:W0:Y:S04]  /*0fb0*/  SHFL.BFLY PT, R37, R36, 0x2, 0x1f ;  /* 0x0c401f0024257f89 */ /* 0x000e2800000e0000 */
[----:B------:R-:W1:Y:S04]  /*0fc0*/  SHFL.BFLY PT, R39, R30, 0x2, 0x1f ;  /* 0x0c401f001e277f89 */ /* 0x000e6800000e0000 */
[----:B------:R-:W2:Y:S04]  /*0fd0*/  SHFL.BFLY PT, R38, R31, 0x2, 0x1f ;  /* 0x0c401f001f267f89 */ /* 0x000ea800000e0000 */
[----:B------:R-:W3:Y:S01]  /*0fe0*/  SHFL.BFLY PT, R29, R28, 0x2, 0x1f ;  /* 0x0c401f001c1d7f89 */ /* 0x000ee200000e0000 */
[----:B0-----:R-:W-:-:S02]  /*0ff0*/  FMNMX R37, R36, R37, !PT ;  /* 0x0000002524257209 */ /* 0x001fc40007800000 */
[----:B-1----:R-:W-:Y:S02]  /*1000*/  FMNMX R39, R30, R39, !PT ;  /* 0x000000271e277209 */ /* 0x002fe40007800000 */
[----:B--2---:R-:W-:Y:S02]  /*1010*/  FMNMX R38, R31, R38, !PT ;  /* 0x000000261f267209 */ /* 0x004fe40007800000 */
[----:B---3--:R-:W-:Y:S01]  /*1020*/  FMNMX R47, R28, R29, !PT ;  /* 0x0000001d1c2f7209 */ /* 0x008fe20007800000 */
[----:B------:R-:W0:Y:S04]  /*1030*/  SHFL.BFLY PT, R30, R37, 0x1, 0x1f ;  /* 0x0c201f00251e7f89 */ /* 0x000e2800000e0000 */
[----:B------:R-:W1:Y:S04]  /*1040*/  SHFL.BFLY PT, R36, R39, 0x1, 0x1f ;  /* 0x0c201f0027247f89 */ /* 0x000e6800000e0000 */
[----:B------:R-:W2:Y:S04]  /*1050*/  SHFL.BFLY PT, R29, R38, 0x1, 0x1f ;  /* 0x0c201f00261d7f89 */ /* 0x000ea800000e0000 */
[----:B------:R-:W3:Y:S01]  /*1060*/  SHFL.BFLY PT, R66, R47, 0x1, 0x1f ;  /* 0x0c201f002f427f89 */ /* 0x000ee200000e0000 */
[----:B0-----:R-:W-:Y:S01]  /*1070*/  FMNMX R30, R37, R30, !PT ;  /* 0x0000001e251e7209 */ /* 0x001fe20007800000 */
[----:B------:R-:W-:Y:S01]  /*1080*/  BAR.SYNC.DEFER_BLOCKING 0x0 ;  /* 0x0000000000007b1d */ /* 0x000fe20000010000 */
[----:B-1----:R-:W-:-:S02]  /*1090*/  FMNMX R36, R39, R36, !PT ;  /* 0x0000002427247209 */ /* 0x002fc40007800000 */
[----:B--2---:R-:W-:Y:S02]  /*10a0*/  FMNMX R64, R38, R29, !PT ;  /* 0x0000001d26407209 */ /* 0x004fe40007800000 */
[----:B---3--:R-:W-:Y:S01]  /*10b0*/  FMNMX R66, R47, R66, !PT ;  /* 0x000000422f427209 */ /* 0x008fe20007800000 */
[----:B------:R-:W-:Y:S04]  /*10c0*/  @P1 STS [R5+0x1000], R30 ;  /* 0x0010001e05001388 */ /* 0x000fe80000000800 */
[----:B------:R-:W-:Y:S04]  /*10d0*/  @P1 STS [R5+0x1040], R36 ;  /* 0x0010402405001388 */ /* 0x000fe80000000800 */
[----:B------:R-:W-:Y:S04]  /*10e0*/  @P1 STS [R5+0x1080], R64 ;  /* 0x0010804005001388 */ /* 0x000fe80000000800 */
[----:B------:R-:W-:Y:S01]  /*10f0*/  @P1 STS [R5+0x10c0], R66 ;  /* 0x0010c04205001388 */ /* 0x000fe20000000800 */
[----:B------:R-:W-:Y:S06]  /*1100*/  BAR.SYNC.DEFER_BLOCKING 0x0 ;  /* 0x0000000000007b1d */ /* 0x000fec0000010000 */
[----:B------:R-:W0:Y:S04]  /*1110*/  @!P2 LDS R12, [R11+0x1000] ;  /* 0x001000000b0ca984 */ /* 0x000e280000000800 */
[----:B0-----:R-:W0:Y:S02]  /*1120*/  SHFL.BFLY PT, R29, R12, 0x1, 0x1f ;  /* 0x0c201f000c1d7f89 */ /* 0x001e2400000e0000 */
[----:B0-----:R-:W-:-:S05]  /*1130*/  FMNMX R38, R12, R29, !PT ;  /* 0x0000001d0c267209 */ /* 0x001fca0007800000 */
[----:B------:R-:W-:Y:S01]  /*1140*/  @P0 STS [R11+0x1000], R38 ;  /* 0x001000260b000388 */ /* 0x000fe20000000800 */
[----:B------:R-:W-:Y:S06]  /*1150*/  BAR.SYNC.DEFER_BLOCKING 0x0 ;  /* 0x0000000000007b1d */ /* 0x000fec0000010000 */
[----:B------:R-:W0:Y:S04]  /*1160*/  LDS R65, [R4+UR6+0x1000] ;  /* 0x0010000604417984 */ /* 0x000e280008000800 */
[----:B------:R-:W1:Y:S04]  /*1170*/  LDS R30, [R4+UR6+0x1040] ;  /* 0x00104006041e7984 */ /* 0x000e680008000800 */
[----:B------:R-:W-:Y:S01]  /*1180*/  LDS R67, [R4+UR6+0x1080] ;  /* 0x0010800604437984 */ /* 0x000fe20008000800 */
[----:B0-----:R-:W-:-:S02]  /*1190*/  FMNMX R65, R65, R46, !PT ;  /* 0x0000002e41417209 */ /* 0x001fc40007800000 */
[----:B-1----:R-:W-:-:S03]  /*11a0*/  FMNMX R64, R30, R45, !PT ;  /* 0x0000002d1e407209 */ /* 0x002fc60007800000 */
[----:B------:R-:W-:-:S04]  /*11b0*/  FFMA R16, R16, UR8, -R65 ;  /* 0x0000000810107c23 */ /* 0x000fc80008000841 */
[----:B------:R-:W-:Y:S01]  /*11c0*/  FMUL R29, R16, 1.4426950216293334961 ;  /* 0x3fb8aa3b101d7820 */ /* 0x000fe20000400000 */
[--C-:B------:R-:W-:Y:S01]  /*11d0*/  FFMA R18, R18, UR8, -R64.reuse ;  /* 0x0000000812127c23 */ /* 0x100fe20008000840 */
[----:B------:R-:W-:-:S03]  /*11e0*/  FFMA R16, R19, UR8, -R64 ;  /* 0x0000000813107c23 */ /* 0x000fc60008000840 */
[----:B------:R-:W-:Y:S01]  /*11f0*/  FMUL R30, R18, 1.4426950216293334961 ;  /* 0x3fb8aa3b121e7820 */ /* 0x000fe20000400000 */
[----:B------:R-:W-:-:S03]  /*1200*/  FMUL R16, R16, 1.4426950216293334961 ;  /* 0x3fb8aa3b10107820 */ /* 0x000fc60000400000 */
[----:B------:R-:W-:Y:S08]  /*1210*/  MUFU.EX2 R19, R30 ;  /* 0x0000001e00137308 */ /* 0x000ff00000000800 */
[----:B------:R-:W0:Y:S01]  /*1220*/  MUFU.EX2 R18, R16 ;  /* 0x0000001000127308 */ /* 0x000e220000000800 */
[----:B------:R-:W-:-:S04]  /*1230*/  FFMA R17, R17, UR8, -R65 ;  /* 0x0000000811117c23 */ /* 0x000fc80008000841 */
[----:B------:R-:W-:-:S04]  /*1240*/  FMUL R17, R17, 1.4426950216293334961 ;  /* 0x3fb8aa3b11117820 */ /* 0x000fc80000400000 */
[----:B------:R0:W-:Y:S02]  /*1250*/  MUFU.EX2 R28, R17 ;  /* 0x00000011001c7308 */ /* 0x0001e40000000800 */
[----:B0-----:R-:W-:-:S06]  /*1260*/  FADD R17, R19, R18 ;  /* 0x0000001213117221 */ /* 0x001fcc0000000000 */
[----:B------:R-:W0:Y:S01]  /*1270*/  MUFU.EX2 R29, R29 ;  /* 0x0000001d001d7308 */ /* 0x000e220000000800 */
[----:B------:R-:W1:Y:S01]  /*1280*/  SHFL.BFLY PT, R66, R17, 0x2, 0x1f ;  /* 0x0c401f0011427f89 */ /* 0x000e6200000e0000 */
[----:B0-----:R-:W-:-:S05]  /*1290*/  FADD R36, R29, R28 ;  /* 0x0000001c1d247221 */ /* 0x001fca0000000000 */
[----:B------:R-:W0:Y:S01]  /*12a0*/  SHFL.BFLY PT, R31, R36, 0x2, 0x1f ;  /* 0x0c401f00241f7f89 */ /* 0x000e2200000e0000 */
[----:B-1----:R-:W-:-:S03]  /*12b0*/  FADD R39, R17, R66 ;  /* 0x0000004211277221 */ /* 0x002fc60000000000 */
[----:B------:R-:W1:Y:S01]  /*12c0*/  LDS R66, [R4+UR6+0x10c0] ;  /* 0x0010c00604427984 */ /* 0x000e620008000800 */
[----:B------:R-:W-:-:S05]  /*12d0*/  FMNMX R67, R67, R44, !PT ;  /* 0x0000002c43437209 */ /* 0x000fca0007800000 */
[--C-:B------:R-:W-:Y:S01]  /*12e0*/  FFMA R32, R32, UR8, -R67.reuse ;  /* 0x0000000820207c23 */ /* 0x100fe20008000843 */
[----:B------:R-:W-:-:S04]  /*12f0*/  FFMA R33, R33, UR8, -R67 ;  /* 0x0000000821217c23 */ /* 0x000fc80008000843 */
[----:B------:R-:W-:Y:S01]  /*1300*/  FMUL R30, R33, 1.4426950216293334961 ;  /* 0x3fb8aa3b211e7820 */ /* 0x000fe20000400000 */
[----:B0-----:R-:W-:Y:S01]  /*1310*/  FADD R37, R36, R31 ;  /* 0x0000001f24257221 */ /* 0x001fe20000000000 */
[----:B------:R-:W-:-:S04]  /*1320*/  FMUL R31, R32, 1.4426950216293334961 ;  /* 0x3fb8aa3b201f7820 */ /* 0x000fc80000400000 */
[----:B------:R-:W-:Y:S08]  /*1330*/  MUFU.EX2 R30, R30 ;  /* 0x0000001e001e7308 */ /* 0x000ff00000000800 */
[----:B------:R-:W0:Y:S01]  /*1340*/  MUFU.EX2 R31, R31 ;  /* 0x0000001f001f7308 */ /* 0x000e220000000800 */
[----:B-1----:R-:W-:Y:S01]  /*1350*/  FMNMX R66, R66, R43, !PT ;  /* 0x0000002b42427209 */ /* 0x002fe20007800000 */
[----:B0-----:R-:W-:-:S04]  /*1360*/  FADD R16, R31, R30 ;  /* 0x0000001e1f107221 */ /* 0x001fc80000000000 */
[--C-:B------:R-:W-:Y:S01]  /*1370*/  FFMA R35, R35, UR8, -R66.reuse ;  /* 0x0000000823237c23 */ /* 0x100fe20008000842 */
[----:B------:R-:W-:Y:S01]  /*1380*/  FFMA R34, R34, UR8, -R66 ;  /* 0x0000000822227c23 */ /* 0x000fe20008000842 */
[----:B------:R-:W0:Y:S02]  /*1390*/  SHFL.BFLY PT, R17, R16, 0x2, 0x1f ;  /* 0x0c401f0010117f89 */ /* 0x000e2400000e0000 */
[----:B------:R-:W-:Y:S01]  /*13a0*/  FMUL R35, R35, 1.4426950216293334961 ;  /* 0x3fb8aa3b23237820 */ /* 0x000fe20000400000 */
[----:B------:R-:W-:Y:S01]  /*13b0*/  FMUL R34, R34, 1.4426950216293334961 ;  /* 0x3fb8aa3b22227820 */ /* 0x000fe20000400000 */
[----:B------:R-:W1:Y:S03]  /*13c0*/  SHFL.BFLY PT, R32, R39, 0x1, 0x1f ;  /* 0x0c201f0027207f89 */ /* 0x000e6600000e0000 */
[----:B------:R-:W-:Y:S08]  /*13d0*/  MUFU.EX2 R72, R34 ;  /* 0x0000002200487308 */ /* 0x000ff00000000800 */
[----:B------:R-:W2:Y:S01]  /*13e0*/  MUFU.EX2 R35, R35 ;  /* 0x0000002300237308 */ /* 0x000ea20000000800 */
[----:B------:R-:W3:Y:S01]  /*13f0*/  SHFL.BFLY PT, R38, R37, 0x1, 0x1f ;  /* 0x0c201f0025267f89 */ /* 0x000ee200000e0000 */
[----:B0-----:R-:W-:Y:S01]  /*1400*/  FADD R17, R16, R17 ;  /* 0x0000001110117221 */ /* 0x001fe20000000000 */
[----:B--2---:R-:W-:Y:S01]  /*1410*/  FADD R16, R72, R35 ;  /* 0x0000002348107221 */ /* 0x004fe20000000000 */
[----:B-1----:R-:W-:Y:S01]  /*1420*/  FADD R36, R39, R32 ;  /* 0x0000002027247221 */ /* 0x002fe20000000000 */
[----:B------:R-:W-:Y:S06]  /*1430*/  BAR.SYNC.DEFER_BLOCKING 0x0 ;  /* 0x0000000000007b1d */ /* 0x000fec0000010000 */
[----:B------:R-:W0:Y:S04]  /*1440*/  SHFL.BFLY PT, R33, R16, 0x2, 0x1f ;  /* 0x0c401f0010217f89 */ /* 0x000e2800000e0000 */
[----:B------:R-:W1:Y:S01]  /*1450*/  SHFL.BFLY PT, R32, R17, 0x1, 0x1f ;  /* 0x0c201f0011207f89 */ /* 0x000e6200000e0000 */
[----:B---3--:R-:W-:-:S05]  /*1460*/  FADD R38, R37, R38 ;  /* 0x0000002625267221 */ /* 0x008fca0000000000 */
[----:B------:R1:W-:Y:S01]  /*1470*/  @P1 STS [R5+0x1000], R38 ;  /* 0x0010002605001388 */ /* 0x0003e20000000800 */
[----:B0-----:R-:W-:Y:S01]  /*1480*/  FADD R33, R16, R33 ;  /* 0x0000002110217221 */ /* 0x001fe20000000000 */
[----:B-1----:R-:W-:-:S04]  /*1490*/  FADD R38, R17, R32 ;  /* 0x0000002011267221 */ /* 0x002fc80000000000 */
[----:B------:R-:W0:Y:S04]  /*14a0*/  SHFL.BFLY PT, R32, R33, 0x1, 0x1f ;  /* 0x0c201f0021207f89 */ /* 0x000e2800000e0000 */
[----:B------:R-:W-:Y:S04]  /*14b0*/  @P1 STS [R5+0x1040], R36 ;  /* 0x0010402405001388 */ /* 0x000fe80000000800 */
[----:B------:R-:W-:Y:S01]  /*14c0*/  @P1 STS [R5+0x1080], R38 ;  /* 0x0010802605001388 */ /* 0x000fe20000000800 */
[----:B0-----:R-:W-:-:S05]  /*14d0*/  FADD R74, R33, R32 ;  /* 0x00000020214a7221 */ /* 0x001fca0000000000 */
[----:B------:R-:W-:Y:S01]  /*14e0*/  @P1 STS [R5+0x10c0], R74 ;  /* 0x0010c04a05001388 */ /* 0x000fe20000000800 */
[----:B------:R-:W-:Y:S06]  /*14f0*/  BAR.SYNC.DEFER_BLOCKING 0x0 ;  /* 0x0000000000007b1d */ /* 0x000fec0000010000 */
[----:B------:R-:W0:Y:S04]  /*1500*/  @!P2 LDS R0, [R11+0x1000] ;  /* 0x001000000b00a984 */ /* 0x000e280000000800 */
[----:B0-----:R-:W0:Y:S02]  /*1510*/  SHFL.BFLY PT, R17, R0, 0x1, 0x1f ;  /* 0x0c201f0000117f89 */ /* 0x001e2400000e0000 */
[----:B0-----:R-:W-:-:S05]  /*1520*/  FADD R32, R0, R17 ;  /* 0x0000001100207221 */ /* 0x001fca0000000000 */
[----:B------:R0:W-:Y:S01]  /*1530*/  @P0 STS [R11+0x1000], R32 ;  /* 0x001000200b000388 */ /* 0x0001e20000000800 */
[----:B------:R-:W-:Y:S01]  /*1540*/  BAR.SYNC.DEFER_BLOCKING 0x0 ;  /* 0x0000000000007b1d */ /* 0x000fe20000010000 */
[----:B------:R-:W-:Y:S01]  /*1550*/  FADD R16, -R65, R46 ;  /* 0x0000002e41107221 */ /* 0x000fe20000000100 */
[----:B------:R-:W-:Y:S01]  /*1560*/  FADD R17, -R64, R45 ;  /* 0x0000002d40117221 */ /* 0x000fe20000000100 */
[----:B0-----:R-:W-:Y:S02]  /*1570*/  FADD R32, -R67, R44 ;  /* 0x0000002c43207221 */ /* 0x001fe40000000100 */
[----:B------:R-:W-:Y:S02]  /*1580*/  FMUL R16, R16, 1.4426950216293334961 ;  /* 0x3fb8aa3b10107820 */ /* 0x000fe40000400000 */
[----:B------:R-:W-:Y:S01]  /*1590*/  FMUL R44, R32, 1.4426950216293334961 ;  /* 0x3fb8aa3b202c7820 */ /* 0x000fe20000400000 */
[----:B------:R-:W-:Y:S04]  /*15a0*/  LDS R36, [R4+UR6+0x1000] ;  /* 0x0010000604247984 */ /* 0x000fe80008000800 */
[----:B------:R-:W0:Y:S04]  /*15b0*/  LDS R37, [R4+UR6+0x1040] ;  /* 0x0010400604257984 */ /* 0x000e280008000800 */
[----:B------:R-:W-:Y:S04]  /*15c0*/  LDS R38, [R4+UR6+0x1080] ;  /* 0x0010800604267984 */ /* 0x000fe80008000800 */
[----:B------:R-:W1:Y:S01]  /*15d0*/  LDS R39, [R4+UR6+0x10c0] ;  /* 0x0010c00604277984 */ /* 0x000e620008000800 */
[----:B------:R-:W-:Y:S01]  /*15e0*/  FADD R32, -R66, R43 ;  /* 0x0000002b42207221 */ /* 0x000fe20000000100 */
[----:B------:R-:W-:-:S03]  /*15f0*/  FMUL R17, R17, 1.4426950216293334961 ;  /* 0x3fb8aa3b11117820 */ /* 0x000fc60000400000 */
[----:B------:R-:W-:Y:S01]  /*1600*/  FMUL R32, R32, 1.4426950216293334961 ;  /* 0x3fb8aa3b20207820 */ /* 0x000fe20000400000 */
[----:B------:R-:W2:Y:S08]  /*1610*/  MUFU.EX2 R16, R16 ;  /* 0x0000001000107308 */ /* 0x000eb00000000800 */
[----:B------:R-:W0:Y:S08]  /*1620*/  MUFU.EX2 R17, R17 ;  /* 0x0000001100117308 */ /* 0x000e300000000800 */
[----:B------:R-:W-:Y:S08]  /*1630*/  MUFU.EX2 R44, R44 ;  /* 0x0000002c002c7308 */ /* 0x000ff00000000800 */
[----:B------:R-:W1:Y:S01]  /*1640*/  MUFU.EX2 R45, R32 ;  /* 0x00000020002d7308 */ /* 0x000e620000000800 */
[----:B--2---:R-:W-:Y:S01]  /*1650*/  FMUL R24, R16, R24 ;  /* 0x0000001810187220 */ /* 0x004fe20000400000 */
[----:B0-----:R-:W-:-:S02]  /*1660*/  FFMA2 R36, R70.F32x2.HI_LO, R16.F32x2.HI_LO, R36.F32x2.HI_LO ;  /* 0x0000001046247249 */ /* 0x001fc40000000024 */
[----:B------:R-:W-:-:S04]  /*1670*/  IMAD.WIDE R70, R2, 0x2, R48 ;  /* 0x0000000202467825 */ /* 0x000fc800078e0230 */
[----:B------:R-:W-:Y:S01]  /*1680*/  FMUL R25, R16, R25 ;  /* 0x0000001910197220 */ /* 0x000fe20000400000 */
[C---:B------:R-:W-:Y:S01]  /*1690*/  FMUL R26, R17.reuse, R26 ;  /* 0x0000001a111a7220 */ /* 0x040fe20000400000 */
[----:B------:R-:W-:Y:S01]  /*16a0*/  FMUL R27, R17, R27 ;  /* 0x0000001b111b7220 */ /* 0x000fe20000400000 */
[C---:B------:R-:W-:Y:S01]  /*16b0*/  IMAD.WIDE R46, R2.reuse, 0x2, R54 ;  /* 0x00000002022e7825 */ /* 0x040fe200078e0236 */
[----:B------:R0:W2:Y:S03]  /*16c0*/  LDG.E.U16 R70, desc[UR10][R70.64] ;  /* 0x0000000a46467981 */ /* 0x0000a6000c1e1500 */
[----:B------:R-:W-:Y:S01]  /*16d0*/  IMAD.WIDE R16, R2, 0x2, R50 ;  /* 0x0000000202107825 */ /* 0x000fe200078e0232 */
[----:B------:R-:W3:Y:S03]  /*16e0*/  LDG.E.U16 R74, desc[UR10][R46.64] ;  /* 0x0000000a2e4a7981 */ /* 0x000ee6000c1e1500 */
[----:B-1----:R-:W-:-:S02]  /*16f0*/  FFMA2 R38, R68.F32x2.HI_LO, R44.F32x2.HI_LO, R38.F32x2.HI_LO ;  /* 0x0000002c44267249 */ /* 0x002fc40000000026 */
[----:B------:R-:W-:Y:S01]  /*1700*/  IMAD.WIDE R68, R2, 0x2, R52 ;  /* 0x0000000202447825 */ /* 0x000fe200078e0234 */
[----:B------:R-:W4:Y:S05]  /*1710*/  LDG.E.U16 R76, desc[UR10][R16.64] ;  /* 0x0000000a104c7981 */ /* 0x000f2a000c1e1500 */
[----:B------:R1:W5:Y:S01]  /*1720*/  LDG.E.U16 R68, desc[UR10][R68.64] ;  /* 0x0000000a44447981 */ /* 0x000362000c1e1500 */
[----:B------:R-:W-:Y:S01]  /*1730*/  BAR.SYNC.DEFER_BLOCKING 0x0 ;  /* 0x0000000000007b1d */ /* 0x000fe20000010000 */
[----:B------:R-:W-:Y:S02]  /*1740*/  F2FP.F16.F32.PACK_AB R32, R28, R29 ;  /* 0x0000001d1c20723e */ /* 0x000fe400000000ff */
[----:B------:R-:W-:-:S02]  /*1750*/  F2FP.F16.F32.PACK_AB R33, R18, R19 ;  /* 0x000000131221723e */ /* 0x000fc400000000ff */
[----:B------:R-:W-:Y:S02]  /*1760*/  F2FP.F16.F32.PACK_AB R34, R30, R31 ;  /* 0x0000001f1e22723e */ /* 0x000fe400000000ff */
[----:B------:R-:W-:Y:S01]  /*1770*/  F2FP.F16.F32.PACK_AB R35, R35, R72 ;  /* 0x000000482323723e */ /* 0x000fe200000000ff */
[----:B------:R-:W-:Y:S01]  /*1780*/  UIADD3 UR4, UPT, UPT, UR4, 0x10, URZ ;  /* 0x0000001004047890 */ /* 0x000fe2000fffe0ff */
[----:B------:R-:W-:-:S03]  /*1790*/  FMUL R20, R44, R20 ;  /* 0x000000142c147220 */ /* 0x000fc60000400000 */
[----:B------:R-:W-:Y:S01]  /*17a0*/  UISETP.GE.AND UP0, UPT, UR4, UR9, UPT ;  /* 0x000000090400728c */ /* 0x000fe2000bf06270 */
[----:B------:R-:W-:Y:S01]  /*17b0*/  FMUL R21, R44, R21 ;  /* 0x000000152c157220 */ /* 0x000fe20000400000 */
[C---:B------:R-:W-:Y:S01]  /*17c0*/  FMUL R22, R45.reuse, R22 ;  /* 0x000000162d167220 */ /* 0x040fe20000400000 */
[----:B------:R-:W-:Y:S01]  /*17d0*/  FMUL R23, R45, R23 ;  /* 0x000000172d177220 */ /* 0x000fe20000400000 */
[----:B------:R-:W-:Y:S01]  /*17e0*/  IMAD.MOV.U32 R45, RZ, RZ, R64 ;  /* 0x000000ffff2d7224 */ /* 0x000fe200078e0040 */
[----:B------:R-:W-:Y:S01]  /*17f0*/  MOV R44, R67 ;  /* 0x00000043002c7202 */ /* 0x000fe20000000f00 */
[----:B------:R-:W-:Y:S01]  /*1800*/  IMAD.MOV.U32 R43, RZ, RZ, R66 ;  /* 0x000000ffff2b7224 */ /* 0x000fe200078e0042 */
[----:B0-----:R-:W-:Y:S01]  /*1810*/  MOV R71, R37 ;  /* 0x0000002500477202 */ /* 0x001fe20000000f00 */
[----:B-1----:R-:W-:Y:S01]  /*1820*/  IMAD.MOV.U32 R69, RZ, RZ, R39 ;  /* 0x000000ffff457224 */ /* 0x002fe200078e0027 */
[----:B--2---:R0:W-:Y:S04]  /*1830*/  STS.U16 [R7+UR6+0x1600], R70 ;  /* 0x0016004607007988 */ /* 0x0041e80008000406 */
[----:B---3--:R-:W-:Y:S04]  /*1840*/  STS.U16 [R7+UR6+0x1000], R74 ;  /* 0x0010004a07007988 */ /* 0x008fe80008000406 */
[----:B----4-:R-:W-:Y:S04]  /*1850*/  STS.U16 [R7+UR6+0x1400], R76 ;  /* 0x0014004c07007988 */ /* 0x010fe80008000406 */
[----:B-----5:R1:W-:Y:S04]  /*1860*/  STS.U16 [R7+UR6+0x1200], R68 ;  /* 0x0012004407007988 */ /* 0x0203e80008000406 */
[----:B------:R-:W-:Y:S01]  /*1870*/  STSM.16.M88.4 [R8+0x1800], R32 ;  /* 0x0018002008007844 */ /* 0x000fe20000000200 */
[----:B------:R-:W-:Y:S06]  /*1880*/  BAR.SYNC.DEFER_BLOCKING 0x0 ;  /* 0x0000000000007b1d */ /* 0x000fec0000010000 */
[----:B------:R-:W-:Y:S04]  /*1890*/  LDSM.16.M88.2 R46, [R9+0x1000] ;  /* 0x00100000092e783b */ /* 0x000fe80000000100 */
[----:B------:R-:W2:Y:S04]  /*18a0*/  LDSM.16.M88.4 R28, [R10+UR6+0x1800] ;  /* 0x001800060a1c783b */ /* 0x000ea80008000200 */
[----:B------:R-:W3:Y:S01]  /*18b0*/  LDSM.16.M88.4 R16, [R10+UR6+0x1a00] ;  /* 0x001a00060a10783b */ /* 0x000ee20008000200 */
[----:B0-----:R-:W-:-:S02]  /*18c0*/  IMAD.MOV.U32 R70, RZ, RZ, R36 ;  /* 0x000000ffff467224 */ /* 0x001fc400078e0024 */
[----:B-1----:R-:W-:Y:S01]  /*18d0*/  IMAD.MOV.U32 R68, RZ, RZ, R38 ;  /* 0x000000ffff447224 */ /* 0x002fe200078e0026 */
[-C--:B--2---:R-:W-:Y:S01]  /*18e0*/  HMMA.16816.F32 R24, R28, R46.reuse, R24 ;  /* 0x0000002e1c18723c */ /* 0x084fe20000001818 */
[----:B------:R-:W0:Y:S08]  /*18f0*/  LDC R29, c[0x0][0x3d4] ;  /* 0x0000f500ff1d7b82 */ /* 0x000e300000000800 */
[----:B------:R-:W1:Y:S01]  /*1900*/  LDC R28, c[0x0][0x3c4] ;  /* 0x0000f100ff1c7b82 */ /* 0x000e620000000800 */
[----:B---3--:R-:W-:Y:S01]  /*1910*/  HMMA.16816.F32 R20, R16, R46, R20 ;  /* 0x0000002e1014723c */ /* 0x008fe20000001814 */
[----:B------:R-:W-:-:S02]  /*1920*/  IMAD.MOV.U32 R46, RZ, RZ, R65 ;  /* 0x000000ffff2e7224 */ /* 0x000fc400078e0041 */
[----:B0-----:R-:W-:Y:S01]  /*1930*/  IMAD R2, R29, 0x10, R2 ;  /* 0x000000101d027824 */ /* 0x001fe200078e0202 */
[----:B-1----:R-:W-:Y:S01]  /*1940*/  LEA R13, R28, R13, 0x4 ;  /* 0x0000000d1c0d7211 */ /* 0x002fe200078e20ff */
[----:B------:R-:W-:-:S15]  /*1950*/  BRA.U !UP0, `(.L_x_1) ;  /* 0xfffffff108d87547 */ /* 0x000fde000b83ffff */
.L_x_0:
[----:B------:R-:W0:Y:S01]  /*1960*/  S2R R3, SR_TID.X ;  /* 0x0000000000037919 */ /* 0x000e220000002100 */
[C---:B------:R-:W-:Y:S01]  /*1970*/  FSETP.GT.AND P2, PT, |R69|.reuse, 8.50705917302346158658e+37, PT ;  /* 0x7e8000004500780b */ /* 0x040fe20003f44200 */
[C---:B------:R-:W-:Y:S01]  /*1980*/  FMUL R4, R69.reuse, 8388608 ;  /* 0x4b00000045047820 */ /* 0x040fe20000400000 */
[C---:B------:R-:W-:Y:S01]  /*1990*/  FSETP.GEU.AND P4, PT, |R69|.reuse, 1.175494350822287508e-38, PT ;  /* 0x008000004500780b */ /* 0x040fe20003f8e200 */
[C---:B------:R-:W-:Y:S01]  /*19a0*/  FMUL R6, R68.reuse, 8388608 ;  /* 0x4b00000044067820 */ /* 0x040fe20000400000 */
[----:B------:R-:W-:Y:S01]  /*19b0*/  FSETP.GEU.AND P1, PT, R69, 1.175494350822287508e-38, PT ;  /* 0x008000004500780b */ /* 0x000fe20003f2e000 */
[----:B------:R-:W-:Y:S01]  /*19c0*/  IMAD.MOV.U32 R28, RZ, RZ, R24 ;  /* 0x000000ffff1c7224 */ /* 0x000fe200078e0018 */
[----:B------:R-:W-:Y:S01]  /*19d0*/  FSETP.GT.AND P3, PT, |R68|, 8.50705917302346158658e+37, PT ;  /* 0x7e8000004400780b */ /* 0x000fe20003f64200 */
[----:B------:R-:W-:Y:S01]  /*19e0*/  IMAD.MOV.U32 R24, RZ, RZ, R25 ;  /* 0x000000ffff187224 */ /* 0x000fe200078e0019 */
[----:B------:R-:W-:Y:S01]  /*19f0*/  FSEL R4, R4, R69, !P1 ;  /* 0x0000004504047208 */ /* 0x000fe20004800000 */
[----:B------:R-:W1:Y:S01]  /*1a00*/  S2UR UR5, SR_CgaCtaId ;  /* 0x00000000000579c3 */ /* 0x000e620000008800 */
[----:B------:R-:W-:-:S07]  /*1a10*/  FSETP.GEU.AND P5, PT, |R68|, 1.175494350822287508e-38, PT ;  /* 0x008000004400780b */ /* 0x000fce0003fae200 */
[----:B------:R-:W-:Y:S01]  /*1a20*/  BAR.SYNC.DEFER_BLOCKING 0x0 ;  /* 0x0000000000007b1d */ /* 0x000fe20000010000 */
[----:B------:R-:W-:Y:S01]  /*1a30*/  FSETP.GEU.AND P6, PT, R68, 1.175494350822287508e-38, PT ;  /* 0x008000004400780b */ /* 0x000fe20003fce000 */
[----:B------:R-:W-:Y:S01]  /*1a40*/  @P2 FMUL R69, R69, 0.25 ;  /* 0x3e80000045452820 */ /* 0x000fe20000400000 */
[----:B------:R-:W-:Y:S01]  /*1a50*/  @P2 FMUL R23, R23, 0.25 ;  /* 0x3e80000017172820 */ /* 0x000fe20000400000 */
[----:B------:R-:W-:Y:S01]  /*1a60*/  @P2 FMUL R22, R22, 0.25 ;  /* 0x3e80000016162820 */ /* 0x000fe20000400000 */
[----:B------:R-:W-:Y:S01]  /*1a70*/  FSEL R6, R6, R68, !P6 ;  /* 0x0000004406067208 */ /* 0x000fe20007000000 */
[----:B------:R-:W-:Y:S01]  /*1a80*/  @!P4 FMUL R69, R69, 16777216 ;  /* 0x4b8000004545c820 */ /* 0x000fe20000400000 */
[----:B------:R-:W-:Y:S01]  /*1a90*/  @!P4 FMUL R23, R23, 16777216 ;  /* 0x4b8000001717c820 */ /* 0x000fe20000400000 */
[----:B------:R-:W-:Y:S01]  /*1aa0*/  @P3 FMUL R68, R68, 0.25 ;  /* 0x3e80000044443820 */ /* 0x000fe20000400000 */
[----:B------:R-:W-:Y:S01]  /*1ab0*/  @!P4 FMUL R22, R22, 16777216 ;  /* 0x4b8000001616c820 */ /* 0x000fe20000400000 */
[----:B------:R-:W-:Y:S01]  /*1ac0*/  @P3 FMUL R21, R21, 0.25 ;  /* 0x3e80000015153820 */ /* 0x000fe20000400000 */
[----:B------:R-:W-:Y:S01]  /*1ad0*/  @P3 FMUL R20, R20, 0.25 ;  /* 0x3e80000014143820 */ /* 0x000fe20000400000 */
[----:B------:R-:W-:Y:S01]  /*1ae0*/  @!P5 FMUL R68, R68, 16777216 ;  /* 0x4b8000004444d820 */ /* 0x000fe20000400000 */
[----:B------:R-:W-:Y:S01]  /*1af0*/  FSETP.GT.AND P4, PT, |R70|, 8.50705917302346158658e+37, PT ;  /* 0x7e8000004600780b */ /* 0x000fe20003f84200 */
[----:B------:R-:W-:Y:S01]  /*1b00*/  @!P5 FMUL R21, R21, 16777216 ;  /* 0x4b8000001515d820 */ /* 0x000fe20000400000 */
[----:B------:R-:W-:Y:S01]  /*1b10*/  @!P5 FMUL R20, R20, 16777216 ;  /* 0x4b8000001414d820 */ /* 0x000fe20000400000 */
[C---:B------:R-:W-:Y:S01]  /*1b20*/  FSETP.GEU.AND P3, PT, |R70|.reuse, 1.175494350822287508e-38, PT ;  /* 0x008000004600780b */ /* 0x040fe20003f6e200 */
[----:B------:R-:W-:Y:S01]  /*1b30*/  UMOV UR4, 0x400 ;  /* 0x0000040000047882 */ /* 0x000fe20000000000 */
[----:B------:R-:W-:Y:S01]  /*1b40*/  FSETP.GEU.AND P5, PT, R70, 1.175494350822287508e-38, PT ;  /* 0x008000004600780b */ /* 0x000fe20003fae000 */
[----:B------:R-:W2:Y:S01]  /*1b50*/  LDC.64 R34, c[0x0][0x3a0] ;  /* 0x0000e800ff227b82 */ /* 0x000ea20000000a00 */
[----:B0-----:R-:W-:-:S02]  /*1b60*/  SHF.L.U32 R5, R3, 0x5, RZ ;  /* 0x0000000503057819 */ /* 0x001fc400000006ff */
[C---:B------:R-:W-:Y:S01]  /*1b70*/  LOP3.LUT R10, R3.reuse, 0xc0, RZ, 0xc0, !PT ;  /* 0x000000c0030a7812 */ /* 0x040fe200078ec0ff */
[----:B-1----:R-:W-:Y:S01]  /*1b80*/  ULEA UR6, UR5, UR4, 0x18 ;  /* 0x0000000405067291 */ /* 0x002fe2000f8ec0ff */
[----:B------:R-:W-:Y:S01]  /*1b90*/  LOP3.LUT R7, R3, 0x3f, RZ, 0xc0, !PT ;  /* 0x0000003f03077812 */ /* 0x000fe200078ec0ff */
[----:B------:R-:W0:Y:S01]  /*1ba0*/  LDCU.64 UR4, c[0x0][0x3e0] ;  /* 0x00007c00ff0477ac */ /* 0x000e220008000a00 */
[----:B------:R-:W-:Y:S01]  /*1bb0*/  LOP3.LUT R5, R5, 0x60, RZ, 0xc0, !PT ;  /* 0x0000006005057812 */ /* 0x000fe200078ec0ff */
[----:B------:R-:W-:Y:S01]  /*1bc0*/  @P4 FMUL R24, R24, 0.25 ;  /* 0x3e80000018184820 */ /* 0x000fe20000400000 */
[C---:B------:R-:W-:Y:S01]  /*1bd0*/  LOP3.LUT R2, R3.reuse, 0x18, RZ, 0xc0, !PT ;  /* 0x0000001803027812 */ /* 0x040fe200078ec0ff */
[----:B------:R-:W-:Y:S01]  /*1be0*/  @P4 FMUL R28, R28, 0.25 ;  /* 0x3e8000001c1c4820 */ /* 0x000fe20000400000 */
[C---:B------:R-:W-:Y:S01]  /*1bf0*/  LOP3.LUT R0, R3.reuse, 0xff, RZ, 0xc0, !PT ;  /* 0x000000ff03007812 */ /* 0x040fe200078ec0ff */
[----:B------:R-:W-:Y:S01]  /*1c00*/  IMAD R5, R10, 0x4, R5 ;  /* 0x000000040a057824 */ /* 0x000fe200078e0205 */
[----:B------:R-:W-:Y:S01]  /*1c10*/  SHF.R.U32.HI R13, RZ, 0x4, R3 ;  /* 0x00000004ff0d7819 */ /* 0x000fe20000011603 */
[----:B------:R-:W-:Y:S01]  /*1c20*/  IMAD R8, R2, 0x20, R7 ;  /* 0x0000002002087824 */ /* 0x000fe200078e0207 */
[----:B------:R-:W-:Y:S01]  /*1c30*/  ISETP.GE.U32.AND P0, PT, R0, 0x20, PT ;  /* 0x000000200000780c */ /* 0x000fe20003f06070 */
[----:B------:R-:W1:Y:S01]  /*1c40*/  MUFU.RCP R7, R69 ;  /* 0x0000004500077308 */ /* 0x000e620000001000 */
[----:B------:R-:W-:Y:S01]  /*1c50*/  LOP3.LUT R0, R3, 0x1c, RZ, 0xc0, !PT ;  /* 0x0000001c03007812 */ /* 0x000fe200078ec0ff */
[----:B------:R-:W-:Y:S01]  /*1c60*/  @!P3 FMUL R24, R24, 16777216 ;  /* 0x4b8000001818b820 */ /* 0x000fe20000400000 */
[----:B------:R-:W-:Y:S01]  /*1c70*/  LOP3.LUT R13, R13, 0x2, RZ, 0xc0, !PT ;  /* 0x000000020d0d7812 */ /* 0x000fe200078ec0ff */
[----:B------:R-:W-:Y:S01]  /*1c80*/  @!P3 FMUL R28, R28, 16777216 ;  /* 0x4b8000001c1cb820 */ /* 0x000fe20000400000 */
[----:B------:R-:W-:-:S02]  /*1c90*/  SHF.L.U32 R8, R8, 0x2, RZ ;  /* 0x0000000208087819 */ /* 0x000fc400000006ff */
[----:B------:R-:W-:Y:S01]  /*1ca0*/  IADD3 R13, PT, PT, R0, R5, R13 ;  /* 0x00000005000d7210 */ /* 0x000fe20007ffe00d */
[----:B0-----:R-:W-:Y:S01]  /*1cb0*/  UIMAD UR4, UR7, UR4, URZ ;  /* 0x00000004070472a4 */ /* 0x001fe2000f8e02ff */
[----:B------:R-:W-:Y:S02]  /*1cc0*/  SHF.R.U32.HI R5, RZ, 0x1, R10 ;  /* 0x00000001ff057819 */ /* 0x000fe4000001160a */
[----:B------:R-:W-:Y:S02]  /*1cd0*/  FSETP.GT.AND P2, PT, |R71|, 8.50705917302346158658e+37, PT ;  /* 0x7e8000004700780b */ /* 0x000fe40003f44200 */
[----:B------:R-:W-:Y:S02]  /*1ce0*/  LOP3.LUT R5, R8, R5, RZ, 0x3c, !PT ;  /* 0x0000000508057212 */ /* 0x000fe400078e3cff */
[----:B------:R-:W0:Y:S01]  /*1cf0*/  MUFU.RCP R8, R68 ;  /* 0x0000004400087308 */ /* 0x000e220000001000 */
[----:B------:R-:W-:Y:S01]  /*1d00*/  FSEL R10, RZ, -23, P5 ;  /* 0xc1b80000ff0a7808 */ /* 0x000fe20002800000 */
[C---:B-1----:R-:W-:Y:S01]  /*1d10*/  FMUL R16, R7.reuse, R23 ;  /* 0x0000001707107220 */ /* 0x042fe20000400000 */
[----:B------:R-:W-:Y:S01]  /*1d20*/  FMUL R23, R7, R22 ;  /* 0x0000001607177220 */ /* 0x000fe20000400000 */
[----:B------:R-:W-:Y:S01]  /*1d30*/  FMUL R7, R70, 8388608 ;  /* 0x4b00000046077820 */ /* 0x000fe20000400000 */
[----:B------:R-:W-:-:S02]  /*1d40*/  FSEL R12, RZ, -23, P6 ;  /* 0xc1b80000ff0c7808 */ /* 0x000fc40003000000 */
[----:B------:R-:W-:Y:S02]  /*1d50*/  FSETP.GEU.AND P6, PT, R71, 1.175494350822287508e-38, PT ;  /* 0x008000004700780b */ /* 0x000fe40003fce000 */
[----:B------:R-:W-:Y:S01]  /*1d60*/  FSEL R7, R7, R70, !P5 ;  /* 0x0000004607077208 */ /* 0x000fe20006800000 */
[----:B------:R-:W-:Y:S01]  /*1d70*/  @P4 FMUL R70, R70, 0.25 ;  /* 0x3e80000046464820 */ /* 0x000fe20000400000 */
[----:B------:R-:W-:Y:S01]  /*1d80*/  FSETP.GEU.AND P5, PT, |R71|, 1.175494350822287508e-38, PT ;  /* 0x008000004700780b */ /* 0x000fe20003fae200 */
[----:B------:R-:W-:Y:S01]  /*1d90*/  @P2 FMUL R27, R27, 0.25 ;  /* 0x3e8000001b1b2820 */ /* 0x000fe20000400000 */
[----:B------:R-:W-:Y:S01]  /*1da0*/  IADD3 R9, PT, PT, R6, -0x3f3504f3, RZ ;  /* 0xc0cafb0d06097810 */ /* 0x000fe20007ffe0ff */
[----:B------:R-:W-:Y:S01]  /*1db0*/  @!P3 FMUL R70, R70, 16777216 ;  /* 0x4b8000004646b820 */ /* 0x000fe20000400000 */
[----:B------:R-:W-:Y:S01]  /*1dc0*/  @P2 FMUL R26, R26, 0.25 ;  /* 0x3e8000001a1a2820 */ /* 0x000fe20000400000 */
[----:B------:R-:W-:Y:S01]  /*1dd0*/  F2FP.F16.F32.PACK_AB R23, R16, R23 ;  /* 0x000000171017723e */ /* 0x000fe200000000ff */
[C---:B0-----:R-:W-:Y:S01]  /*1de0*/  FMUL R18, R8.reuse, R21 ;  /* 0x0000001508127220 */ /* 0x041fe20000400000 */
[----:B------:R-:W-:Y:S01]  /*1df0*/  FMUL R25, R8, R20 ;  /* 0x0000001408197220 */ /* 0x000fe20000400000 */
[----:B------:R-:W-:Y:S01]  /*1e00*/  FMUL R8, R71, 8388608 ;  /* 0x4b00000047087820 */ /* 0x000fe20000400000 */
[----:B------:R-:W-:Y:S01]  /*1e10*/  LOP3.LUT R19, R9, 0xff800000, RZ, 0xc0, !PT ;  /* 0xff80000009137812 */ /* 0x000fe200078ec0ff */
[----:B------:R-:W0:Y:S01]  /*1e20*/  MUFU.RCP R21, R70 ;  /* 0x0000004600157308 */ /* 0x000e220000001000 */
[----:B------:R-:W-:Y:S01]  /*1e30*/  VIADD R9, R7, 0xc0cafb0d ;  /* 0xc0cafb0d07097836 */ /* 0x000fe20000000000 */
[----:B------:R-:W-:Y:S01]  /*1e40*/  F2FP.F16.F32.PACK_AB R18, R18, R25 ;  /* 0x000000191212723e */ /* 0x000fe200000000ff */
[----:B------:R-:W-:Y:S01]  /*1e50*/  @!P5 FMUL R27, R27, 16777216 ;  /* 0x4b8000001b1bd820 */ /* 0x000fe20000400000 */
[----:B------:R-:W-:Y:S01]  /*1e60*/  FSEL R8, R8, R71, !P6 ;  /* 0x0000004708087208 */ /* 0x000fe20007000000 */
[----:B------:R-:W-:Y:S01]  /*1e70*/  @P2 FMUL R71, R71, 0.25 ;  /* 0x3e80000047472820 */ /* 0x000fe20000400000 */
[----:B------:R-:W-:Y:S01]  /*1e80*/  I2FP.F32.S32 R15, R19 ;  /* 0x00000013000f7245 */ /* 0x000fe20000201400 */
[----:B------:R-:W-:Y:S01]  /*1e90*/  @!P5 FMUL R26, R26, 16777216 ;  /* 0x4b8000001a1ad820 */ /* 0x000fe20000400000 */
[----:B------:R-:W-:Y:S01]  /*1ea0*/  LOP3.LUT R14, R9, 0xff800000, RZ, 0xc0, !PT ;  /* 0xff800000090e7812 */ /* 0x000fe200078ec0ff */
[----:B------:R-:W-:Y:S01]  /*1eb0*/  @!P5 FMUL R71, R71, 16777216 ;  /* 0x4b8000004747d820 */ /* 0x000fe20000400000 */
[----:B------:R-:W-:-:S02]  /*1ec0*/  VIADD R11, R8, 0xc0cafb0d ;  /* 0xc0cafb0d080b7836 */ /* 0x000fc40000000000 */
[----:B------:R-:W-:Y:S01]  /*1ed0*/  FFMA.FTZ R9, R15, 1.1920928955078125e-07, R12 ;  /* 0x340000000f097823 */ /* 0x000fe2000001000c */
[----:B------:R-:W-:Y:S01]  /*1ee0*/  FSEL R12, RZ, -23, P6 ;  /* 0xc1b80000ff0c7808 */ /* 0x000fe20003000000 */
[----:B------:R-:W1:Y:S01]  /*1ef0*/  MUFU.RCP R20, R71 ;  /* 0x0000004700147308 */ /* 0x000e620000001000 */
[----:B------:R-:W-:Y:S01]  /*1f00*/  IMAD.IADD R19, R6, 0x1, -R19 ;  /* 0x0000000106137824 */ /* 0x000fe200078e0a13 */
[----:B------:R-:W-:Y:S02]  /*1f10*/  LOP3.LUT R15, R11, 0xff800000, RZ, 0xc0, !PT ;  /* 0xff8000000b0f7812 */ /* 0x000fe400078ec0ff */
[----:B------:R-:W-:Y:S01]  /*1f20*/  I2FP.F32.S32 R11, R14 ;  /* 0x0000000e000b7245 */ /* 0x000fe20000201400 */
[C---:B0-----:R-:W-:Y:S01]  /*1f30*/  FMUL R24, R21.reuse, R24 ;  /* 0x0000001815187220 */ /* 0x041fe20000400000 */
[----:B------:R-:W-:Y:S01]  /*1f40*/  I2FP.F32.S32 R17, R15 ;  /* 0x0000000f00117245 */ /* 0x000fe20000201400 */
[----:B------:R-:W-:Y:S01]  /*1f50*/  FMUL R29, R21, R28 ;  /* 0x0000001c151d7220 */ /* 0x000fe20000400000 */
[----:B------:R-:W-:Y:S01]  /*1f60*/  FADD R19, R19, -1 ;  /* 0xbf80000013137421 */ /* 0x000fe20000000000 */
[----:B------:R-:W-:Y:S01]  /*1f70*/  FFMA.FTZ R10, R11, 1.1920928955078125e-07, R10 ;  /* 0x340000000b0a7823 */ /* 0x000fe2000001000a */
[----:B------:R-:W-:-:S02]  /*1f80*/  IMAD.IADD R15, R8, 0x1, -R15 ;  /* 0x00000001080f7824 */ /* 0x000fc400078e0a0f */
[----:B------:R-:W-:Y:S01]  /*1f90*/  FFMA.FTZ R11, R17, 1.1920928955078125e-07, R12 ;  /* 0x34000000110b7823 */ /* 0x000fe2000001000c */
[----:B------:R-:W-:Y:S02]  /*1fa0*/  IADD3 R12, PT, PT, R4, -0x3f3504f3, RZ ;  /* 0xc0cafb0d040c7810 */ /* 0x000fe40007ffe0ff */
[----:B------:R-:W-:Y:S01]  /*1fb0*/  F2FP.F16.F32.PACK_AB R24, R24, R29 ;  /* 0x0000001d1818723e */ /* 0x000fe200000000ff */
[----:B------:R-:W-:Y:S01]  /*1fc0*/  FADD R15, R15, -1 ;  /* 0xbf8000000f0f7421 */ /* 0x000fe20000000000 */
[----:B------:R-:W-:Y:S01]  /*1fd0*/  LOP3.LUT R17, R12, 0xff800000, RZ, 0xc0, !PT ;  /* 0xff8000000c117812 */ /* 0x000fe200078ec0ff */
[C---:B-1----:R-:W-:Y:S01]  /*1fe0*/  FMUL R22, R20.reuse, R27 ;  /* 0x0000001b14167220 */ /* 0x042fe20000400000 */
[----:B------:R-:W-:Y:S01]  /*1ff0*/  FMUL R27, R20, R26 ;  /* 0x0000001a141b7220 */ /* 0x000fe20000400000 */
[----:B------:R-:W-:Y:S01]  /*2000*/  PRMT R26, R24, 0x7632, R26 ;  /* 0x00007632181a7816 */ /* 0x000fe2000000001a */
[----:B------:R0:W-:Y:S01]  /*2010*/  STS.U16 [R13+UR6], R24 ;  /* 0x000000180d007988 */ /* 0x0001e20008000406 */
[----:B------:R-:W-:-:S02]  /*2020*/  FSEL R12, RZ, -23, P1 ;  /* 0xc1b80000ff0c7808 */ /* 0x000fc40000800000 */
[----:B------:R-:W-:Y:S01]  /*2030*/  I2FP.F32.S32 R21, R17 ;  /* 0x0000001100157245 */ /* 0x000fe20000201400 */
[----:B------:R1:W-:Y:S01]  /*2040*/  STS.U16 [R13+UR6+0x80], R26 ;  /* 0x0000801a0d007988 */ /* 0x0003e20008000406 */
[----:B------:R-:W-:Y:S01]  /*2050*/  F2FP.F16.F32.PACK_AB R22, R22, R27 ;  /* 0x0000001b1616723e */ /* 0x000fe200000000ff */
[----:B------:R-:W-:Y:S01]  /*2060*/  IMAD.IADD R17, R4, 0x1, -R17 ;  /* 0x0000000104117824 */ /* 0x000fe200078e0a11 */
[----:B------:R-:W-:Y:S01]  /*2070*/  LOP3.LUT R20, R13, 0x20, RZ, 0x3c, !PT ;  /* 0x000000200d147812 */ /* 0x000fe200078e3cff */
[----:B------:R-:W-:Y:S01]  /*2080*/  FFMA.FTZ R12, R21, 1.1920928955078125e-07, R12 ;  /* 0x34000000150c7823 */ /* 0x000fe2000001000c */
[C---:B------:R-:W-:Y:S01]  /*2090*/  PRMT R27, R22.reuse, 0x7610, R27 ;  /* 0x00007610161b7816 */ /* 0x040fe2000000001b */
[----:B0-----:R-:W-:Y:S01]  /*20a0*/  IMAD.MOV.U32 R24, RZ, RZ, 0x3dc6b27f ;  /* 0x3dc6b27fff187424 */ /* 0x001fe200078e00ff */
[----:B------:R-:W-:Y:S01]  /*20b0*/  PRMT R28, R22, 0x7632, R28 ;  /* 0x00007632161c7816 */ /* 0x000fe2000000001c */
[----:B------:R-:W-:Y:S01]  /*20c0*/  FADD R17, R17, -1 ;  /* 0xbf80000011117421 */ /* 0x000fe20000000000 */
[----:B------:R-:W-:Y:S01]  /*20d0*/  LOP3.LUT R21, R13, 0x40, RZ, 0x3c, !PT ;  /* 0x000000400d157812 */ /* 0x000fe200078e3cff */
[----:B------:R-:W-:Y:S01]  /*20e0*/  FFMA.FTZ R16, R19, R24, -0.16845393180847167969 ;  /* 0xbe2c7f3013107423 */ /* 0x000fe20000010018 */
[----:B------:R-:W-:Y:S01]  /*20f0*/  STS.U16 [R20+UR6+0x400], R27 ;  /* 0x0004001b14007988 */ /* 0x000fe20008000406 */
[----:B------:R-:W-:-:S02]  /*2100*/  PRMT R25, R18, 0x7632, R25 ;  /* 0x0000763212197816 */ /* 0x000fc40000000019 */
[----:B------:R-:W-:Y:S01]  /*2110*/  FFMA.FTZ R16, R19, R16, 0.1716887056827545166 ;  /* 0x3e2fcf2a13107423 */ /* 0x000fe20000010010 */
[----:B------:R0:W-:Y:S01]  /*2120*/  STS.U16 [R20+UR6+0x480], R28 ;  /* 0x0004801c14007988 */ /* 0x0001e20008000406 */
[----:B------:R-:W-:Y:S02]  /*2130*/  IADD3 R14, PT, PT, R7, -R14, RZ ;  /* 0x8000000e070e7210 */ /* 0x000fe40007ffe0ff */
[----:B------:R-:W-:Y:S01]  /*2140*/  LOP3.LUT R22, R13, 0x60, RZ, 0x3c, !PT ;  /* 0x000000600d167812 */ /* 0x000fe200078e3cff */
[----:B------:R3:W-:Y:S01]  /*2150*/  STS.U16 [R21+UR6+0x800], R18 ;  /* 0x0008001215007988 */ /* 0x0007e20008000406 */
[----:B-1----:R-:W-:Y:S01]  /*2160*/  PRMT R26, R23, 0x7632, R26 ;  /* 0x00007632171a7816 */ /* 0x002fe2000000001a */
[----:B------:R-:W-:Y:S01]  /*2170*/  FADD R14, R14, -1 ;  /* 0xbf8000000e0e7421 */ /* 0x000fe20000000000 */
[----:B------:R-:W-:Y:S01]  /*2180*/  ISETP.GE.U32.AND P4, PT, R6, 0x7f800000, PT ;  /* 0x7f8000000600780c */ /* 0x000fe20003f86070 */
[----:B------:R-:W-:Y:S01]  /*2190*/  STS.U16 [R21+UR6+0x880], R25 ;  /* 0x0008801915007988 */ /* 0x000fe20008000406 */
[----:B------:R-:W-:Y:S01]  /*21a0*/  ISETP.GE.U32.AND P3, PT, R7, 0x7f800000, PT ;  /* 0x7f8000000700780c */ /* 0x000fe20003f66070 */
[-C--:B------:R-:W-:Y:S01]  /*21b0*/  FFMA.FTZ R13, R14, R24.reuse, -0.16845393180847167969 ;  /* 0xbe2c7f300e0d7423 */ /* 0x080fe20000010018 */
[----:B0-----:R-:W-:Y:S01]  /*21c0*/  FFMA.FTZ R20, R17, R24, -0.16845393180847167969 ;  /* 0xbe2c7f3011147423 */ /* 0x001fe20000010018 */
[----:B------:R-:W-:Y:S01]  /*21d0*/  STS.U16 [R22+UR6+0xc00], R23 ;  /* 0x000c001716007988 */ /* 0x000fe20008000406 */
[----:B------:R-:W-:Y:S01]  /*21e0*/  ISETP.GE.U32.AND P1, PT, R8, 0x7f800000, PT ;  /* 0x7f8000000800780c */ /* 0x000fe20003f26070 */
[----:B---3--:R-:W-:Y:S01]  /*21f0*/  FFMA.FTZ R18, R19, R16, -0.17900948226451873779 ;  /* 0xbe374e4313127423 */ /* 0x008fe20000010010 */
[----:B------:R-:W-:Y:S01]  /*2200*/  FFMA.FTZ R16, R15, R24, -0.16845393180847167969 ;  /* 0xbe2c7f300f107423 */ /* 0x000fe20000010018 */
[C---:B------:R-:W-:Y:S01]  /*2210*/  FFMA.FTZ R13, R14.reuse, R13, 0.1716887056827545166 ;  /* 0x3e2fcf2a0e0d7423 */ /* 0x040fe2000001000d */
[----:B------:R-:W-:Y:S01]  /*2220*/  FFMA.FTZ R20, R17, R20, 0.1716887056827545166 ;  /* 0x3e2fcf2a11147423 */ /* 0x000fe20000010014 */
[----:B------:R-:W-:Y:S01]  /*2230*/  FFMA.FTZ R18, R19, R18, 0.20512372255325317383 ;  /* 0x3e520bf413127423 */ /* 0x000fe20000010012 */
[----:B------:R-:W-:Y:S01]  /*2240*/  FFMA.FTZ R16, R15, R16, 0.1716887056827545166 ;  /* 0x3e2fcf2a0f107423 */ /* 0x000fe20000010010 */
[C---:B------:R-:W-:Y:S01]  /*2250*/  FFMA.FTZ R13, R14.reuse, R13, -0.17900948226451873779 ;  /* 0xbe374e430e0d7423 */ /* 0x040fe2000001000d */
[----:B------:R-:W-:Y:S01]  /*2260*/  FFMA.FTZ R20, R17, R20, -0.17900948226451873779 ;  /* 0xbe374e4311147423 */ /* 0x000fe20000010014 */
[----:B------:R-:W-:Y:S01]  /*2270*/  FFMA.FTZ R18, R19, R18, -0.24046532809734344482 ;  /* 0xbe763c8b13127423 */ /* 0x000fe20000010012 */
[----:B------:R-:W-:Y:S01]  /*2280*/  FFMA.FTZ R16, R15, R16, -0.17900948226451873779 ;  /* 0xbe374e430f107423 */ /* 0x000fe20000010010 */
[C---:B------:R-:W-:Y:S01]  /*2290*/  FFMA.FTZ R13, R14.reuse, R13, 0.20512372255325317383 ;  /* 0x3e520bf40e0d7423 */ /* 0x040fe2000001000d */
[----:B------:R-:W-:Y:S01]  /*22a0*/  FFMA.FTZ R20, R17, R20, 0.20512372255325317383 ;  /* 0x3e520bf411147423 */ /* 0x000fe20000010014 */
[----:B------:R-:W-:Y:S01]  /*22b0*/  FFMA.FTZ R18, R19, R18, 0.28857114911079406738 ;  /* 0x3e93bf9913127423 */ /* 0x000fe20000010012 */
[----:B------:R-:W-:Y:S01]  /*22c0*/  FFMA.FTZ R16, R15, R16, 0.20512372255325317383 ;  /* 0x3e520bf40f107423 */ /* 0x000fe20000010010 */
[C---:B------:R-:W-:Y:S01]  /*22d0*/  FFMA.FTZ R13, R14.reuse, R13, -0.24046532809734344482 ;  /* 0xbe763c8b0e0d7423 */ /* 0x040fe2000001000d */
[----:B------:R-:W-:Y:S01]  /*22e0*/  FFMA.FTZ R20, R17, R20, -0.24046532809734344482 ;  /* 0xbe763c8b11147423 */ /* 0x000fe20000010014 */
[----:B------:R-:W-:Y:S01]  /*22f0*/  FFMA.FTZ R18, R19, R18, -0.36067417263984680176 ;  /* 0xbeb8aa4913127423 */ /* 0x000fe20000010012 */
[----:B------:R-:W-:Y:S01]  /*2300*/  FFMA.FTZ R16, R15, R16, -0.24046532809734344482 ;  /* 0xbe763c8b0f107423 */ /* 0x000fe20000010010 */
[C---:B------:R-:W-:Y:S01]  /*2310*/  FFMA.FTZ R13, R14.reuse, R13, 0.28857114911079406738 ;  /* 0x3e93bf990e0d7423 */ /* 0x040fe2000001000d */
[----:B------:R0:W-:Y:S01]  /*2320*/  STS.U16 [R22+UR6+0xc80], R26 ;  /* 0x000c801a16007988 */ /* 0x0001e20008000406 */
[----:B------:R-:W-:Y:S01]  /*2330*/  FFMA.FTZ R20, R17, R20, 0.28857114911079406738 ;  /* 0x3e93bf9911147423 */ /* 0x000fe20000010014 */
[----:B------:R-:W-:Y:S01]  /*2340*/  FFMA.FTZ R16, R15, R16, 0.28857114911079406738 ;  /* 0x3e93bf990f107423 */ /* 0x000fe20000010010 */
[C---:B------:R-:W-:Y:S01]  /*2350*/  FFMA.FTZ R13, R14.reuse, R13, -0.36067417263984680176 ;  /* 0xbeb8aa490e0d7423 */ /* 0x040fe2000001000d */
[----:B------:R-:W-:Y:S01]  /*2360*/  BAR.SYNC.DEFER_BLOCKING 0x0 ;  /* 0x0000000000007b1d */ /* 0x000fe20000010000 */
[----:B------:R-:W-:Y:S01]  /*2370*/  FFMA.FTZ R18, R19, R18, 0.48089820146560668945 ;  /* 0x3ef6384a13127423 */ /* 0x000fe20000010012 */
[----:B------:R-:W-:Y:S01]  /*2380*/  FFMA.FTZ R16, R15, R16, -0.36067417263984680176 ;  /* 0xbeb8aa490f107423 */ /* 0x000fe20000010010 */
[C---:B------:R-:W-:Y:S01]  /*2390*/  FFMA.FTZ R13, R14.reuse, R13, 0.48089820146560668945 ;  /* 0x3ef6384a0e0d7423 */ /* 0x040fe2000001000d */
[----:B------:R-:W-:Y:S01]  /*23a0*/  FFMA.FTZ R20, R17, R20, -0.36067417263984680176 ;  /* 0xbeb8aa4911147423 */ /* 0x000fe20000010014 */
[----:B------:R-:W-:Y:S01]  /*23b0*/  FFMA.FTZ R18, R19, R18, -0.72134751081466674805 ;  /* 0xbf38aa3b13127423 */ /* 0x000fe20000010012 */
[----:B------:R-:W-:Y:S01]  /*23c0*/  FFMA.FTZ R16, R15, R16, 0.48089820146560668945 ;  /* 0x3ef6384a0f107423 */ /* 0x000fe20000010010 */
[C---:B------:R-:W-:Y:S01]  /*23d0*/  FFMA.FTZ R13, R14.reuse, R13, -0.72134751081466674805 ;  /* 0xbf38aa3b0e0d7423 */ /* 0x040fe2000001000d */
[----:B------:R-:W-:Y:S01]  /*23e0*/  FFMA.FTZ R20, R17, R20, 0.48089820146560668945 ;  /* 0x3ef6384a11147423 */ /* 0x000fe20000010014 */
[----:B------:R-:W-:Y:S01]  /*23f0*/  FMUL R18, R19, R18 ;  /* 0x0000001213127220 */ /* 0x000fe20000400000 */
[----:B------:R-:W-:Y:S01]  /*2400*/  FFMA.FTZ R16, R15, R16, -0.72134751081466674805 ;  /* 0xbf38aa3b0f107423 */ /* 0x000fe20000010010 */
[----:B------:R-:W-:Y:S01]  /*2410*/  FMUL R13, R14, R13 ;  /* 0x0000000d0e0d7220 */ /* 0x000fe20000400000 */
[----:B------:R-:W-:Y:S01]  /*2420*/  ISETP.GE.U32.AND P5, PT, R4, 0x7f800000, PT ;  /* 0x7f8000000400780c */ /* 0x000fe20003fa6070 */
[----:B------:R-:W-:Y:S01]  /*2430*/  FFMA.FTZ R20, R17, R20, -0.72134751081466674805 ;  /* 0xbf38aa3b11147423 */ /* 0x000fe20000010014 */
[----:B------:R-:W-:Y:S01]  /*2440*/  FMUL R16, R15, R16 ;  /* 0x000000100f107220 */ /* 0x000fe20000400000 */
[C---:B------:R-:W-:Y:S01]  /*2450*/  FMUL R13, R14.reuse, R13 ;  /* 0x0000000d0e0d7220 */ /* 0x040fe20000400000 */
[----:B------:R-:W-:Y:S01]  /*2460*/  FMUL R18, R19, R18 ;  /* 0x0000001213127220 */ /* 0x000fe20000400000 */
[----:B------:R-:W-:Y:S01]  /*2470*/  FMUL R20, R17, R20 ;  /* 0x0000001411147220 */ /* 0x000fe20000400000 */
[----:B------:R-:W-:Y:S01]  /*2480*/  FMUL R16, R15, R16 ;  /* 0x000000100f107220 */ /* 0x000fe20000400000 */
[----:B------:R-:W-:Y:S01]  /*2490*/  FFMA.FTZ R13, R14, 1.4426950216293334961, R13 ;  /* 0x3fb8aa3b0e0d7823 */ /* 0x000fe2000001000d */
[----:B------:R-:W-:Y:S01]  /*24a0*/  FFMA.FTZ R18, R19, 1.4426950216293334961, R18 ;  /* 0x3fb8aa3b13127823 */ /* 0x000fe20000010012 */
[----:B------:R-:W-:Y:S01]  /*24b0*/  FMUL R20, R17, R20 ;  /* 0x0000001411147220 */ /* 0x000fe20000400000 */
[----:B------:R-:W-:Y:S01]  /*24c0*/  FFMA.FTZ R16, R15, 1.4426950216293334961, R16 ;  /* 0x3fb8aa3b0f107823 */ /* 0x000fe20000010010 */
[----:B0-----:R-:W-:Y:S01]  /*24d0*/  FADD R22, R10, R13 ;  /* 0x0000000d0a167221 */ /* 0x001fe20000000000 */
[----:B------:R-:W0:Y:S01]  /*24e0*/  LDC.64 R14, c[0x0][0x398] ;  /* 0x0000e600ff0e7b82 */ /* 0x000e220000000a00 */
[----:B------:R-:W-:-:S02]  /*24f0*/  @P3 IMAD.MOV.U32 R10, RZ, RZ, 0x7f800000 ;  /* 0x7f800000ff0a3424 */ /* 0x000fc400078e00ff */
[----:B------:R-:W-:Y:S01]  /*2500*/  FADD R23, R11, R16 ;  /* 0x000000100b177221 */ /* 0x000fe20000000000 */
[----:B------:R-:W-:Y:S01]  /*2510*/  @P4 MOV R11, 0x7f800000 ;  /* 0x7f800000000b4802 */ /* 0x000fe20000000f00 */
[----:B------:R-:W-:Y:S01]  /*2520*/  FADD R9, R9, R18 ;  /* 0x0000001209097221 */ /* 0x000fe20000000000 */
[----:B------:R-:W-:Y:S01]  /*2530*/  SHF.R.U32.HI R13, RZ, 0x5, R3 ;  /* 0x00000005ff0d7819 */ /* 0x000fe20000011603 */
[C---:B------:R-:W-:Y:S01]  /*2540*/  @P3 FFMA.FTZ R22, R7.reuse, R10, +INF ;  /* 0x7f80000007163423 */ /* 0x040fe2000001000a */
[----:B------:R-:W1:Y:S01]  /*2550*/  LDS R27, [R5+UR6] ;  /* 0x00000006051b7984 */ /* 0x000e620008000800 */
[----:B------:R-:W3:Y:S01]  /*2560*/  LDC R16, c[0x0][0x3e8] ;  /* 0x0000fa00ff107b82 */ /* 0x000ee20000000800 */
[----:B------:R-:W-:Y:S01]  /*2570*/  @P4 FFMA.FTZ R9, R6, R11, +INF ;  /* 0x7f80000006094423 */ /* 0x000fe2000001000b */
[----:B------:R-:W-:Y:S01]  /*2580*/  FSETP.NEU.AND P4, PT, R7, RZ, PT ;  /* 0x000000ff0700720b */ /* 0x000fe20003f8d000 */
[----:B------:R-:W-:Y:S01]  /*2590*/  FFMA.FTZ R17, R17, 1.4426950216293334961, R20 ;  /* 0x3fb8aa3b11117823 */ /* 0x000fe20000010014 */
[----:B------:R-:W-:Y:S01]  /*25a0*/  @P1 IMAD.MOV.U32 R7, RZ, RZ, 0x7f800000 ;  /* 0x7f800000ff071424 */ /* 0x000fe200078e00ff */
[----:B------:R-:W-:Y:S01]  /*25b0*/  @P5 MOV R11, 0x7f800000 ;  /* 0x7f800000000b5802 */ /* 0x000fe20000000f00 */
[----:B------:R-:W4:Y:S01]  /*25c0*/  LDS R29, [R5+UR6+0x100] ;  /* 0x00010006051d7984 */ /* 0x000f220008000800 */
[----:B------:R-:W-:Y:S01]  /*25d0*/  SGXT.U32 R13, R13, 0x3 ;  /* 0x000000030d0d781a */ /* 0x000fe20000000000 */
[----:B------:R-:W-:Y:S01]  /*25e0*/  FADD R24, R12, R17 ;  /* 0x000000110c187221 */ /* 0x000fe20000000000 */
[----:B------:R-:W-:Y:S01]  /*25f0*/  FSETP.NEU.AND P2, PT, R6, RZ, PT ;  /* 0x000000ff0600720b */ /* 0x000fe20003f4d000 */
[----:B------:R-:W-:Y:S01]  /*2600*/  @P1 FFMA.FTZ R23, R8, R7, +INF ;  /* 0x7f80000008171423 */ /* 0x000fe20000010007 */
[----:B------:R-:W-:Y:S01]  /*2610*/  IMAD R6, R42, UR5, RZ ;  /* 0x000000052a067c24 */ /* 0x000fe2000f8e02ff */
[C---:B------:R-:W-:Y:S01]  /*2620*/  FSETP.NEU.AND P1, PT, R4.reuse, RZ, PT ;  /* 0x000000ff0400720b */ /* 0x040fe20003f2d000 */
[----:B------:R-:W-:Y:S01]  /*2630*/  @P5 FFMA.FTZ R24, R4, R11, +INF ;  /* 0x7f80000004185423 */ /* 0x000fe2000001000b */
[----:B------:R-:W-:Y:S01]  /*2640*/  LDS R31, [R5+UR6+0x200] ;  /* 0x00020006051f7984 */ /* 0x000fe20008000800 */
[----:B------:R-:W-:Y:S01]  /*2650*/  USHF.L.U32 UR5, UR4, 0x1, URZ ;  /* 0x0000000104057899 */ /* 0x000fe200080006ff */
[----:B------:R-:W-:Y:S01]  /*2660*/  IMAD.SHL.U32 R7, R6, 0x2, RZ ;  /* 0x0000000206077824 */ /* 0x000fe200078e00ff */
[----:B------:R-:W-:Y:S01]  /*2670*/  FSETP.NEU.AND P3, PT, R8, RZ, PT ;  /* 0x000000ff0800720b */ /* 0x000fe20003f6d000 */
[----:B------:R-:W5:Y:S01]  /*2680*/  LDS R33, [R5+UR6+0x300] ;  /* 0x0003000605217984 */ /* 0x000f620008000800 */
[----:B------:R-:W-:Y:S01]  /*2690*/  IMAD.HI R6, R6, 0x2, RZ ;  /* 0x0000000206067827 */ /* 0x000fe200078e02ff */
[----:B------:R-:W-:-:S02]  /*26a0*/  LEA.HI R25, R3, 0x38, RZ, 0x1b ;  /* 0x0000003803197811 */ /* 0x000fc400078fd8ff */
[----:B0-----:R-:W-:Y:S01]  /*26b0*/  IADD3 R26, P5, P6, R7, UR5, R14 ;  /* 0x00000005071a7c10 */ /* 0x001fe2000febe00e */
[----:B------:R-:W-:Y:S01]  /*26c0*/  UIMAD.WIDE UR4, UR4, 0x2, URZ ;  /* 0x00000002040478a5 */ /* 0x000fe2000f8e02ff */
[-C--:B---3--:R-:W-:Y:S01]  /*26d0*/  IMAD R4, R13, R16.reuse, RZ ;  /* 0x000000100d047224 */ /* 0x088fe200078e02ff */
[C---:B------:R-:W-:Y:S01]  /*26e0*/  LEA.HI R7, R3.reuse, 0x18, RZ, 0x1b ;  /* 0x0000001803077811 */ /* 0x040fe200078fd8ff */
[----:B------:R-:W-:Y:S01]  /*26f0*/  IMAD.SHL.U32 R20, R3, 0x10, RZ ;  /* 0x0000001003147824 */ /* 0x000fe200078e00ff */
[----:B------:R-:W-:Y:S01]  /*2700*/  FSEL R22, R22, -INF , P4 ;  /* 0xff80000016167808 */ /* 0x000fe20002000000 */
[----:B------:R-:W-:Y:S01]  /*2710*/  IMAD R25, R25, R16, RZ ;  /* 0x0000001019197224 */ /* 0x000fe200078e02ff */
[----:B------:R-:W-:Y:S01]  /*2720*/  LEA R8, R16, R4, 0x3 ;  /* 0x0000000410087211 */ /* 0x000fe200078e18ff */
[----:B------:R-:W-:Y:S01]  /*2730*/  IMAD R3, R7, R16, RZ ;  /* 0x0000001007037224 */ /* 0x000fe200078e02ff */
[----:B------:R-:W-:Y:S02]  /*2740*/  IADD3.X R28, PT, PT, R6, UR5, R15, P5, P6 ;  /* 0x00000005061c7c10 */ /* 0x000fe4000afec40f */
[-C--:B------:R-:W-:Y:S01]  /*2750*/  LEA R6, P6, R4, R26.reuse, 0x1 ;  /* 0x0000001a04067211 */ /* 0x080fe200078c08ff */
[----:B------:R-:W-:Y:S01]  /*2760*/  IMAD R13, R16, 0x8, R8 ;  /* 0x00000008100d7824 */ /* 0x000fe200078e0208 */
[----:B------:R-:W-:Y:S01]  /*2770*/  LEA R10, P5, R8, R26, 0x1 ;  /* 0x0000001a080a7211 */ /* 0x000fe200078a08ff */
[----:B------:R-:W0:Y:S01]  /*2780*/  LDCU UR4, c[0x0][0x3ec] ;  /* 0x00007d80ff0477ac */ /* 0x000e220008000800 */
[----:B------:R-:W-:-:S02]  /*2790*/  LEA.HI.X.SX32 R7, R4, R28, 0x1, P6 ;  /* 0x0000001c04077211 */ /* 0x000fc400030f0eff */
[----:B------:R-:W-:Y:S02]  /*27a0*/  LEA R17, R16, R13, 0x4 ;  /* 0x0000000d10117211 */ /* 0x000fe400078e20ff */
[----:B------:R-:W-:Y:S01]  /*27b0*/  LEA.HI.X.SX32 R11, R8, R28, 0x1, P5 ;  /* 0x0000001c080b7211 */ /* 0x000fe200028f0eff */
[----:B-1----:R4:W-:Y:S01]  /*27c0*/  STG.E.U16 desc[UR10][R6.64], R27 ;  /* 0x0000001b06007986 */ /* 0x0029e2000c10150a */
[-C--:B------:R-:W-:Y:S01]  /*27d0*/  LEA R12, P6, R13, R26.reuse, 0x1 ;  /* 0x0000001a0d0c7211 */ /* 0x080fe200078c08ff */
[----:B------:R-:W-:Y:S01]  /*27e0*/  IMAD R19, R16, 0x8, R17 ;  /* 0x0000000810137824 */ /* 0x000fe200078e0211 */
[----:B------:R-:W-:Y:S02]  /*27f0*/  LEA R14, P5, R3, R26, 0x1 ;  /* 0x0000001a030e7211 */ /* 0x000fe400078a08ff */
[----:B------:R-:W-:Y:S02]  /*2800*/  LOP3.LUT R20, R20, 0x70, RZ, 0xc0, !PT ;  /* 0x0000007014147812 */ /* 0x000fe400078ec0ff */
[----:B------:R-:W-:-:S02]  /*2810*/  LEA R8, R16, R19, 0x3 ;  /* 0x0000001310087211 */ /* 0x000fc400078e18ff */
[-C--:B------:R-:W-:Y:S02]  /*2820*/  LEA.HI.X.SX32 R13, R13, R28.reuse, 0x1, P6 ;  /* 0x0000001c0d0d7211 */ /* 0x080fe400030f0eff */
[----:B------:R-:W-:Y:S01]  /*2830*/  LEA.HI.X.SX32 R15, R3, R28, 0x1, P5 ;  /* 0x0000001c030f7211 */ /* 0x000fe200028f0eff */
[----:B------:R-:W-:Y:S01]  /*2840*/  VIADD R3, R20, UR6 ;  /* 0x0000000614037c36 */ /* 0x000fe20008000000 */
[-C--:B------:R-:W-:Y:S01]  /*2850*/  LEA R16, P6, R17, R26.reuse, 0x1 ;  /* 0x0000001a11107211 */ /* 0x080fe200078c08ff */
[----:B0-----:R-:W-:Y:S01]  /*2860*/  UIMAD UR4, UR7, UR4, URZ ;  /* 0x00000004070472a4 */ /* 0x001fe2000f8e02ff */
[----:B------:R-:W-:Y:S02]  /*2870*/  LEA R18, P5, R19, R26, 0x1 ;  /* 0x0000001a13127211 */ /* 0x000fe400078a08ff */
[-C--:B------:R-:W-:Y:S01]  /*2880*/  LEA.HI.X.SX32 R17, R17, R28.reuse, 0x1, P6 ;  /* 0x0000001c11117211 */ /* 0x080fe200030f0eff */
[----:B------:R-:W-:Y:S01]  /*2890*/  USHF.L.U32 UR7, UR4, 0x2, URZ ;  /* 0x0000000204077899 */ /* 0x000fe200080006ff */
[----:B------:R-:W-:Y:S01]  /*28a0*/  LEA.HI.X.SX32 R19, R19, R28, 0x1, P5 ;  /* 0x0000001c13137211 */ /* 0x000fe200028f0eff */
[----:B------:R-:W-:Y:S01]  /*28b0*/  UIMAD.WIDE UR4, UR4, 0x4, URZ ;  /* 0x00000004040478a5 */ /* 0x000fe2000f8e02ff */
[----:B------:R-:W-:-:S02]  /*28c0*/  LEA R20, P6, R8, R26, 0x1 ;  /* 0x0000001a08147211 */ /* 0x000fc400078c08ff */
[----:B------:R-:W-:Y:S02]  /*28d0*/  LEA R4, P5, R25, R26, 0x1 ;  /* 0x0000001a19047211 */ /* 0x000fe400078a08ff */
[----:B------:R-:W-:Y:S02]  /*28e0*/  LEA.HI R26, R2, R3, RZ, 0x1f ;  /* 0x00000003021a7211 */ /* 0x000fe400078ff8ff */
[----:B------:R-:W-:Y:S02]  /*28f0*/  PRMT R2, R27, 0x7632, R2 ;  /* 0x000076321b027816 */ /* 0x000fe40000000002 */
[----:B----4-:R-:W-:Y:S02]  /*2900*/  PRMT R7, R29, 0x7632, R7 ;  /* 0x000076321d077816 */ /* 0x010fe40000000007 */
[-C--:B------:R-:W-:Y:S01]  /*2910*/  LEA.HI.X.SX32 R21, R8, R28.reuse, 0x1, P6 ;  /* 0x0000001c08157211 */ /* 0x080fe200030f0eff */
[----:B------:R0:W-:Y:S01]  /*2920*/  STG.E.U16 desc[UR10][R10.64], R2 ;  /* 0x000000020a007986 */ /* 0x0001e2000c10150a */
[----:B------:R-:W-:Y:S01]  /*2930*/  LEA.HI.X.SX32 R5, R25, R28, 0x1, P5 ;  /* 0x0000001c19057211 */ /* 0x000fe200028f0eff */
[----:B------:R-:W-:Y:S01]  /*2940*/  FFMA R8, R22, 0.69314718246459960938, R65 ;  /* 0x3f31721816087823 */ /* 0x000fe20000000041 */
[----:B-----5:R-:W-:Y:S01]  /*2950*/  PRMT R6, R33, 0x7632, R6 ;  /* 0x0000763221067816 */ /* 0x020fe20000000006 */
[----:B------:R-:W-:Y:S01]  /*2960*/  STG.E.U16 desc[UR10][R12.64], R29 ;  /* 0x0000001d0c007986 */ /* 0x000fe2000c10150a */
[----:B------:R-:W-:-:S02]  /*2970*/  FSEL R23, R23, -INF , P3 ;  /* 0xff80000017177808 */ /* 0x000fc40001800000 */
[----:B------:R-:W-:Y:S01]  /*2980*/  FSEL R3, R24, -INF , P1 ;  /* 0xff80000018037808 */ /* 0x000fe20000800000 */
[----:B------:R-:W-:Y:S01]  /*2990*/  STG.E.U16 desc[UR10][R14.64], R7 ;  /* 0x000000070e007986 */ /* 0x000fe2000c10150a */
[----:B------:R-:W-:Y:S02]  /*29a0*/  LEA R0, R0, UR6, 0x2 ;  /* 0x0000000600007c11 */ /* 0x000fe4000f8e10ff */
[----:B0-----:R-:W-:Y:S01]  /*29b0*/  PRMT R11, R31, 0x7632, R11 ;  /* 0x000076321f0b7816 */ /* 0x001fe2000000000b */
[----:B------:R-:W-:Y:S01]  /*29c0*/  STG.E.U16 desc[UR10][R16.64], R31 ;  /* 0x0000001f10007986 */ /* 0x000fe2000c10150a */
[----:B------:R-:W-:Y:S01]  /*29d0*/  FSEL R2, R9, -INF , P2 ;  /* 0xff80000009027808 */ /* 0x000fe20001000000 */
[----:B------:R-:W-:Y:S02]  /*29e0*/  FFMA R9, R23, 0.69314718246459960938, R64 ;  /* 0x3f31721817097823 */ /* 0x000fe40000000040 */
[----:B------:R0:W-:Y:S02]  /*29f0*/  STG.E.U16 desc[UR10][R18.64], R11 ;  /* 0x0000000b12007986 */ /* 0x0001e4000c10150a */
[----:B------:R-:W-:-:S02]  /*2a00*/  FFMA R10, R2, 0.69314718246459960938, R67 ;  /* 0x3f317218020a7823 */ /* 0x000fc40000000043 */
[----:B------:R1:W-:Y:S04]  /*2a10*/  STG.E.U16 desc[UR10][R20.64], R33 ;  /* 0x0000002114007986 */ /* 0x0003e8000c10150a */
[----:B------:R1:W-:Y:S01]  /*2a20*/  STG.E.U16 desc[UR10][R4.64], R6 ;  /* 0x0000000604007986 */ /* 0x0003e2000c10150a */
[----:B0-----:R-:W-:Y:S01]  /*2a30*/  FFMA R11, R3, 0.69314718246459960938, R66 ;  /* 0x3f317218030b7823 */ /* 0x001fe20000000042 */
[----:B------:R-:W-:Y:S01]  /*2a40*/  BAR.SYNC.DEFER_BLOCKING 0x0 ;  /* 0x0000000000007b1d */ /* 0x000fe20000010000 */
[C---:B------:R-:W-:Y:S01]  /*2a50*/  SHF.L.U32 R3, R42.reuse, 0x2, RZ ;  /* 0x000000022a037819 */ /* 0x040fe200000006ff */
[----:B------:R-:W-:-:S03]  /*2a60*/  IMAD.HI R42, R42, 0x4, RZ ;  /* 0x000000042a2a7827 */ /* 0x000fc600078e02ff */
[----:B--2---:R-:W-:-:S04]  /*2a70*/  IADD3 R2, P1, P2, R3, UR7, R34 ;  /* 0x0000000703027c10 */ /* 0x004fc8000fa3e022 */
[----:B------:R-:W-:Y:S01]  /*2a80*/  IADD3.X R3, PT, PT, R42, UR5, R35, P1, P2 ;  /* 0x000000052a037c10 */ /* 0x000fe20008fe4423 */
[----:B------:R1:W-:Y:S01]  /*2a90*/  STS.128 [R0], R8 ;  /* 0x0000000800007388 */ /* 0x0003e20000000c00 */
[----:B------:R-:W-:Y:S06]  /*2aa0*/  BAR.SYNC.DEFER_BLOCKING 0x0 ;  /* 0x0000000000007b1d */ /* 0x000fec0000010000 */
[----:B------:R-:W-:Y:S05]  /*2ab0*/  @P0 EXIT ;  /* 0x000000000000094d */ /* 0x000fea0003800000 */
[----:B-1----:R-:W0:Y:S04]  /*2ac0*/  LDS R5, [R26] ;  /* 0x000000001a057984 */ /* 0x002e280000000800 */
[----:B0-----:R-:W-:Y:S01]  /*2ad0*/  STG.E desc[UR10][R2.64], R5 ;  /* 0x0000000502007986 */ /* 0x001fe2000c10190a */
[----:B------:R-:W-:Y:S05]  /*2ae0*/  EXIT ;  /* 0x000000000000794d */ /* 0x000fea0003800000 */
.L_x_2:
[----:B------:R-:W-:-:S00]  /*2af0*/  BRA `(.L_x_2) ;  /* 0xfffffffc00fc7947 */ /* 0x000fc0000383ffff */
[----:B------:R-:W-:-:S00]  /*2b00*/  NOP ;  /* 0x0000000000007918 */ /* 0x000fc00000000000 */
[----:B------:R-:W-:-:S00]  /*2b10*/  NOP ;  /* 0x0000000000007918 */ /* 0x000fc00000000000 */
[----:B------:R-:W-:-:S00]  /*2b20*/  NOP ;  /* 0x0000000000007918 */ /* 0x000fc00000000000 */
[----:B------:R-:W-:-:S00]  /*2b30*/  NOP ;  /* 0x0000000000007918 */ /* 0x000fc00000000000 */
[----:B------:R-:W-:-:S00]  /*2b40*/  NOP ;  /* 0x0000000000007918 */ /* 0x000fc00000000000 */
[----:B------:R-:W-:-:S00]  /*2b50*/  NOP ;  /* 0x0000000000007918 */ /* 0x000fc00000000000 */
[----:B------:R-:W-:-:S00]  /*2b60*/  NOP ;  /* 0x0000000000007918 */ /* 0x000fc00000000000 */
[----:B------:R-:W-:-:S00]  /*2b70*/  NOP ;  /* 0x0000000000007918 */ /* 0x000fc00000000000 */
.L_x_3:


//--------------------- .nv.global.init           --------------------------
	.section	.nv.global.init,"aw",@progbits
.nv.global.init:
	.type		_$_str,@object
	.size		_$_str,(.L_0 - _$_str)
_$_str:
        /*0000*/ 	.byte	0x5f, 0x5f, 0x43, 0x55, 0x44, 0x41, 0x5f, 0x46, 0x54, 0x5a, 0x00
.L_0:


//--------------------- .nv.shared.attn_fwd       --------------------------
	.section	.nv.shared.attn_fwd,"aw",@nobits
	.sectionflags	@""
	.align	16
	.zero		1024


//--------------------- .nv.shared.reserved.0     --------------------------
	.section	.nv.shared.reserved.0,"aw",@nobits
	.weak		__nv_reservedSMEM_offset_0_alias
	.size		__nv_reservedSMEM_offset_0_alias, 0, 64
	.other		__nv_reservedSMEM_offset_0_alias,@"STO_CUDA_RESERVED_SHARED STV_DEFAULT"
__nv_reservedSMEM_offset_0_alias:
	.zero		0
	.zero		64


//--------------------- .nv.constant0.attn_fwd    --------------------------
	.section	.nv.constant0.attn_fwd,"a",@progbits
	.sectionflags	@""
	.align	4
.nv.constant0.attn_fwd:
	.zero		1032


//--------------------- SYMBOLS --------------------------

	.type		.nv.reservedSmem.offset0,@object
	.size		.nv.reservedSmem.offset0,0x4
	.type		.nv.reservedSmem.cap,@object
	.size		.nv.reservedSmem.cap,0x4
